	.headerflags	@"EF_CUDA_TEXMODE_UNIFIED EF_CUDA_64BIT_ADDRESS EF_CUDA_ACCELERATORS EF_CUDA_SM90 EF_CUDA_VIRTUAL_SM(EF_CUDA_SM90)"
	.elftype	@"ET_EXEC"


//--------------------- .nv.info                  --------------------------
	.section	.nv.info,"",@"SHT_CUDA_INFO"
	.align	4


	//----- nvinfo : EIATTR_REGCOUNT
	.align		4
        /*0000*/ 	.byte	0x04, 0x2f
        /*0002*/ 	.short	(.L_1 - .L_0)
	.align		4
.L_0:
        /*0004*/ 	.word	index@(matmul_kernel_profile)
        /*0008*/ 	.word	0x000000c5


	//----- nvinfo : EIATTR_MIN_STACK_SIZE
	.align		4
.L_1:
        /*000c*/ 	.byte	0x04, 0x12
        /*000e*/ 	.short	(.L_3 - .L_2)
	.align		4
.L_2:
        /*0010*/ 	.word	index@(matmul_kernel_profile)
        /*0014*/ 	.word	0x00000000


	//----- nvinfo : EIATTR_FRAME_SIZE
	.align		4
.L_3:
        /*0018*/ 	.byte	0x04, 0x11
        /*001a*/ 	.short	(.L_5 - .L_4)
	.align		4
.L_4:
        /*001c*/ 	.word	index@(matmul_kernel_profile)
        /*0020*/ 	.word	0x00000000


	//----- nvinfo : EIATTR_MIN_STACK_SIZE
	.align		4
.L_5:
        /*0024*/ 	.byte	0x04, 0x12
        /*0026*/ 	.short	(.L_7 - .L_6)
	.align		4
.L_6:
        /*0028*/ 	.word	index@(matmul_kernel_profile)
        /*002c*/ 	.word	0x00000000
.L_7:


//--------------------- .nv.info.matmul_kernel_profile --------------------------
	.section	.nv.info.matmul_kernel_profile,"",@"SHT_CUDA_INFO"
	.sectionflags	@""
	.align	4


	//----- nvinfo : EIATTR_CUDA_API_VERSION
	.align		4
        /*0000*/ 	.byte	0x04, 0x37
        /*0002*/ 	.short	(.L_9 - .L_8)
.L_8:
        /*0004*/ 	.word	0x0000007c


	//----- nvinfo : EIATTR_KPARAM_INFO
	.align		4
.L_9:
        /*0008*/ 	.byte	0x04, 0x17
        /*000a*/ 	.short	(.L_11 - .L_10)
.L_10:
        /*000c*/ 	.word	0x00000000
        /*0010*/ 	.short	0x0009
        /*0012*/ 	.short	0x0030
        /*0014*/ 	.byte	0x00, 0xf0, 0x21, 0x00


	//----- nvinfo : EIATTR_KPARAM_INFO
	.align		4
.L_11:
        /*0018*/ 	.byte	0x04, 0x17
        /*001a*/ 	.short	(.L_13 - .L_12)
.L_12:
        /*001c*/ 	.word	0x00000000
        /*0020*/ 	.short	0x0008
        /*0022*/ 	.short	0x002c
        /*0024*/ 	.byte	0x00, 0xf0, 0x11, 0x00


	//----- nvinfo : EIATTR_KPARAM_INFO
	.align		4
.L_13:
        /*0028*/ 	.byte	0x04, 0x17
        /*002a*/ 	.short	(.L_15 - .L_14)
.L_14:
        /*002c*/ 	.word	0x00000000
        /*0030*/ 	.short	0x0007
        /*0032*/ 	.short	0x0028
        /*0034*/ 	.byte	0x00, 0xf0, 0x11, 0x00


	//----- nvinfo : EIATTR_KPARAM_INFO
	.align		4
.L_15:
        /*0038*/ 	.byte	0x04, 0x17
        /*003a*/ 	.short	(.L_17 - .L_16)
.L_16:
        /*003c*/ 	.word	0x00000000
        /*0040*/ 	.short	0x0006
        /*0042*/ 	.short	0x0024
        /*0044*/ 	.byte	0x00, 0xf0, 0x11, 0x00


	//----- nvinfo : EIATTR_KPARAM_INFO
	.align		4
.L_17:
        /*0048*/ 	.byte	0x04, 0x17
        /*004a*/ 	.short	(.L_19 - .L_18)
.L_18:
        /*004c*/ 	.word	0x00000000
        /*0050*/ 	.short	0x0005
        /*0052*/ 	.short	0x0020
        /*0054*/ 	.byte	0x00, 0xf0, 0x11, 0x00


	//----- nvinfo : EIATTR_KPARAM_INFO
	.align		4
.L_19:
        /*0058*/ 	.byte	0x04, 0x17
        /*005a*/ 	.short	(.L_21 - .L_20)
.L_20:
        /*005c*/ 	.word	0x00000000
        /*0060*/ 	.short	0x0004
        /*0062*/ 	.short	0x001c
        /*0064*/ 	.byte	0x00, 0xf0, 0x11, 0x00


	//----- nvinfo : EIATTR_KPARAM_INFO
	.align		4
.L_21:
        /*0068*/ 	.byte	0x04, 0x17
        /*006a*/ 	.short	(.L_23 - .L_22)
.L_22:
        /*006c*/ 	.word	0x00000000
        /*0070*/ 	.short	0x0003
        /*0072*/ 	.short	0x0018
        /*0074*/ 	.byte	0x00, 0xf0, 0x11, 0x00


	//----- nvinfo : EIATTR_KPARAM_INFO
	.align		4
.L_23:
        /*0078*/ 	.byte	0x04, 0x17
        /*007a*/ 	.short	(.L_25 - .L_24)
.L_24:
        /*007c*/ 	.word	0x00000000
        /*0080*/ 	.short	0x0002
        /*0082*/ 	.short	0x0010
        /*0084*/ 	.byte	0x00, 0xf0, 0x21, 0x00


	//----- nvinfo : EIATTR_KPARAM_INFO
	.align		4
.L_25:
        /*0088*/ 	.byte	0x04, 0x17
        /*008a*/ 	.short	(.L_27 - .L_26)
.L_26:
        /*008c*/ 	.word	0x00000000
        /*0090*/ 	.short	0x0001
        /*0092*/ 	.short	0x0008
        /*0094*/ 	.byte	0x00, 0xf0, 0x21, 0x00


	//----- nvinfo : EIATTR_KPARAM_INFO
	.align		4
.L_27:
        /*0098*/ 	.byte	0x04, 0x17
        /*009a*/ 	.short	(.L_29 - .L_28)
.L_28:
        /*009c*/ 	.word	0x00000000
        /*00a0*/ 	.short	0x0000
        /*00a2*/ 	.short	0x0000
        /*00a4*/ 	.byte	0x00, 0xf0, 0x21, 0x00


	//----- nvinfo : EIATTR_SPARSE_MMA_MASK
	.align		4
.L_29:
        /*00a8*/ 	.byte	0x03, 0x50
        /*00aa*/ 	.short	0x0000


	//----- nvinfo : EIATTR_MAXREG_COUNT
	.align		4
        /*00ac*/ 	.byte	0x03, 0x1b
        /*00ae*/ 	.short	0x00ff


	//----- nvinfo : EIATTR_COOP_GROUP_MASK_REGIDS
	.align		4
        /*00b0*/ 	.byte	0x04, 0x29
        /*00b2*/ 	.short	(.L_31 - .L_30)


	//   ....[0]....
.L_30:
        /*00b4*/ 	.word	0xffffffff


	//----- nvinfo : EIATTR_COOP_GROUP_INSTR_OFFSETS
	.align		4
.L_31:
        /*00b8*/ 	.byte	0x04, 0x28
        /*00ba*/ 	.short	(.L_33 - .L_32)


	//   ....[0]....
.L_32:
        /*00bc*/ 	.word	0x00001af0


	//----- nvinfo : EIATTR_EXIT_INSTR_OFFSETS
	.align		4
.L_33:
        /*00c0*/ 	.byte	0x04, 0x1c
        /*00c2*/ 	.short	(.L_35 - .L_34)


	//   ....[0]....
.L_34:
        /*00c4*/ 	.word	0x000030f0


	//   ....[1]....
        /*00c8*/ 	.word	0x00003d10


	//----- nvinfo : EIATTR_REQNTID
	.align		4
.L_35:
        /*00cc*/ 	.byte	0x04, 0x10
        /*00ce*/ 	.short	(.L_37 - .L_36)
.L_36:
        /*00d0*/ 	.word	0x00000100
        /*00d4*/ 	.word	0x00000001
        /*00d8*/ 	.word	0x00000001


	//----- nvinfo : EIATTR_CRS_STACK_SIZE
	.align		4
.L_37:
        /*00dc*/ 	.byte	0x04, 0x1e
        /*00de*/ 	.short	(.L_39 - .L_38)
.L_38:
        /*00e0*/ 	.word	0x00000000


	//----- nvinfo : EIATTR_CBANK_PARAM_SIZE
	.align		4
.L_39:
        /*00e4*/ 	.byte	0x03, 0x19
        /*00e6*/ 	.short	0x0038


	//----- nvinfo : EIATTR_PARAM_CBANK
	.align		4
        /*00e8*/ 	.byte	0x04, 0x0a
        /*00ea*/ 	.short	(.L_41 - .L_40)
	.align		4
.L_40:
        /*00ec*/ 	.word	index@(.nv.constant0.matmul_kernel_profile)
        /*00f0*/ 	.short	0x0210
        /*00f2*/ 	.short	0x0038


	//----- nvinfo : EIATTR_SW_WAR
	.align		4
.L_41:
        /*00f4*/ 	.byte	0x04, 0x36
        /*00f6*/ 	.short	(.L_43 - .L_42)
.L_42:
        /*00f8*/ 	.word	0x00000008
.L_43:


//--------------------- .nv.callgraph             --------------------------
	.section	.nv.callgraph,"",@"SHT_CUDA_CALLGRAPH"
	.align	4
	.sectionentsize	8
	.align		4
        /*0000*/ 	.word	0x00000000
	.align		4
        /*0004*/ 	.word	0xffffffff
	.align		4
        /*0008*/ 	.word	0x00000000
	.align		4
        /*000c*/ 	.word	0xfffffffe
	.align		4
        /*0010*/ 	.word	0x00000000
	.align		4
        /*0014*/ 	.word	0xfffffffd
	.align		4
        /*0018*/ 	.word	0x00000000
	.align		4
        /*001c*/ 	.word	0xfffffffc


//--------------------- .text.matmul_kernel_profile --------------------------
	.section	.text.matmul_kernel_profile,"ax",@progbits
	.sectionflags	@"SHF_BARRIERS=1"
	.align	128
        .global         matmul_kernel_profile
        .type           matmul_kernel_profile,@function
        .size           matmul_kernel_profile,(.L_x_7 - matmul_kernel_profile)
        .other          matmul_kernel_profile,@"STO_CUDA_ENTRY STV_DEFAULT"
matmul_kernel_profile:
.text.matmul_kernel_profile:
[----:B------:R-:W1:Y:S08]  /*0000*/  LDC R1, c[0x0][0x28] ;  /* 0x00000a00ff017b82 */ /* 0x000e700000000800 */
[----:B------:R-:W2:Y:S01]  /*0010*/  LDC.64 R2, c[0x0][0x228] ;  /* 0x00008a00ff027b82 */ /* 0x000ea20000000a00 */
[----:B------:R-:W-:Y:S01]  /*0020*/  ULDC UR4, c[0x0][0x238] ;  /* 0x00008e0000047ab9 */ /* 0x000fe20000000800 */
[----:B------:R-:W-:Y:S01]  /*0030*/  ULDC.64 UR8, c[0x0][0x218] ;  /* 0x0000860000087ab9 */ /* 0x000fe20000000a00 */
[----:B------:R-:W-:-:S05]  /*0040*/  ULDC.64 UR20, c[0x0][0x208] ;  /* 0x0000820000147ab9 */ /* 0x000fca0000000a00 */
[----:B------:R-:W3:Y:S08]  /*0050*/  LDC.64 R26, c[0x0][0x230] ;  /* 0x00008c00ff1a7b82 */ /* 0x000ef00000000a00 */
[----:B------:R-:W4:Y:S01]  /*0060*/  S2UR UR7, SR_CgaCtaId ;  /* 0x00000000000779c3 */ /* 0x000f220000008800 */
[----:B--2---:R-:W-:Y:S01]  /*0070*/  VIADD R0, R3, 0xff ;  /* 0x000000ff03007836 */ /* 0x004fe20000000000 */
[----:B------:R-:W-:-:S02]  /*0080*/  IABS R15, R2 ;  /* 0x00000002000f7213 */ /* 0x000fc40000000000 */
[----:B------:R-:W-:Y:S02]  /*0090*/  IABS R18, R3 ;  /* 0x0000000300127213 */ /* 0x000fe40000000000 */
[----:B------:R-:W-:-:S04]  /*00a0*/  SHF.R.S32.HI R5, RZ, 0x1f, R0 ;  /* 0x0000001fff057819 */ /* 0x000fc80000011400 */
[----:B------:R-:W-:Y:S02]  /*00b0*/  LEA.HI R5, R5, R0, RZ, 0x8 ;  /* 0x0000000005057211 */ /* 0x000fe400078f40ff */
[----:B------:R-:W2:Y:S02]  /*00c0*/  S2R R0, SR_CTAID.X ;  /* 0x0000000000007919 */ /* 0x000ea40000002500 */
[----:B------:R-:W-:-:S05]  /*00d0*/  SHF.R.S32.HI R5, RZ, 0x8, R5 ;  /* 0x00000008ff057819 */ /* 0x000fca0000011405 */
[----:B------:R-:W-:-:S05]  /*00e0*/  IMAD.SHL.U32 R7, R5, 0x8, RZ ;  /* 0x0000000805077824 */ /* 0x000fca00078e00ff */
[-C--:B------:R-:W-:Y:S02]  /*00f0*/  IABS R9, R7.reuse ;  /* 0x0000000700097213 */ /* 0x080fe40000000000 */
[----:B------:R-:W-:Y:S02]  /*0100*/  IABS R12, R7 ;  /* 0x00000007000c7213 */ /* 0x000fe40000000000 */
[----:B------:R-:W5:Y:S08]  /*0110*/  I2F.RP R6, R9 ;  /* 0x0000000900067306 */ /* 0x000f700000209400 */
[----:B-1---5:R-:W1:Y:S01]  /*0120*/  MUFU.RCP R6, R6 ;  /* 0x0000000600067308 */ /* 0x022e620000001000 */
[----:B--2---:R-:W-:Y:S01]  /*0130*/  IABS R10, R0 ;  /* 0x00000000000a7213 */ /* 0x004fe20000000000 */
[----:B-1----:R-:W-:-:S02]  /*0140*/  VIADD R4, R6, 0xffffffe ;  /* 0x0ffffffe06047836 */ /* 0x002fc40000000000 */
[----:B------:R-:W-:-:S04]  /*0150*/  IMAD.MOV R6, RZ, RZ, -R12 ;  /* 0x000000ffff067224 */ /* 0x000fc800078e0a0c */
[----:B------:R1:W2:Y:S02]  /*0160*/  F2I.FTZ.U32.TRUNC.NTZ R5, R4 ;  /* 0x0000000400057305 */ /* 0x0002a4000021f000 */
[----:B-1----:R-:W-:Y:S02]  /*0170*/  IMAD.MOV.U32 R4, RZ, RZ, RZ ;  /* 0x000000ffff047224 */ /* 0x002fe400078e00ff */
[----:B--2---:R-:W-:-:S04]  /*0180*/  IMAD.MOV R8, RZ, RZ, -R5 ;  /* 0x000000ffff087224 */ /* 0x004fc800078e0a05 */
[----:B------:R-:W-:Y:S02]  /*0190*/  IMAD R11, R8, R9, RZ ;  /* 0x00000009080b7224 */ /* 0x000fe400078e02ff */
[----:B------:R-:W-:Y:S02]  /*01a0*/  IMAD.MOV.U32 R8, RZ, RZ, R10 ;  /* 0x000000ffff087224 */ /* 0x000fe400078e000a */
[----:B------:R-:W-:-:S06]  /*01b0*/  IMAD.HI.U32 R5, R5, R11, R4 ;  /* 0x0000000b05057227 */ /* 0x000fcc00078e0004 */
[----:B------:R-:W-:-:S04]  /*01c0*/  IMAD.HI.U32 R5, R5, R8, RZ ;  /* 0x0000000805057227 */ /* 0x000fc800078e00ff */
[----:B------:R-:W-:-:S05]  /*01d0*/  IMAD R4, R5, R6, R8 ;  /* 0x0000000605047224 */ /* 0x000fca00078e0208 */
[----:B------:R-:W-:-:S13]  /*01e0*/  ISETP.GT.U32.AND P1, PT, R9, R4, PT ;  /* 0x000000040900720c */ /* 0x000fda0003f24070 */
[----:B------:R-:W-:Y:S02]  /*01f0*/  @!P1 IMAD.IADD R4, R4, 0x1, -R9 ;  /* 0x0000000104049824 */ /* 0x000fe400078e0a09 */
[----:B------:R-:W-:Y:S01]  /*0200*/  @!P1 VIADD R5, R5, 0x1 ;  /* 0x0000000105059836 */ /* 0x000fe20000000000 */
[----:B------:R-:W-:Y:S02]  /*0210*/  ISETP.NE.AND P1, PT, R7, RZ, PT ;  /* 0x000000ff0700720c */ /* 0x000fe40003f25270 */
[----:B------:R-:W-:Y:S02]  /*0220*/  ISETP.GE.U32.AND P0, PT, R4, R9, PT ;  /* 0x000000090400720c */ /* 0x000fe40003f06070 */
[----:B------:R-:W-:-:S04]  /*0230*/  LOP3.LUT R4, R0, R7, RZ, 0x3c, !PT ;  /* 0x0000000700047212 */ /* 0x000fc800078e3cff */
[----:B------:R-:W-:Y:S01]  /*0240*/  ISETP.GE.AND P2, PT, R4, RZ, PT ;  /* 0x000000ff0400720c */ /* 0x000fe20003f46270 */
[----:B------:R-:W-:-:S06]  /*0250*/  VIADD R4, R2, 0x7f ;  /* 0x0000007f02047836 */ /* 0x000fcc0000000000 */
[----:B------:R-:W-:-:S04]  /*0260*/  @P0 VIADD R5, R5, 0x1 ;  /* 0x0000000105050836 */ /* 0x000fc80000000000 */
[----:B------:R-:W-:Y:S01]  /*0270*/  IMAD.MOV.U32 R6, RZ, RZ, R5 ;  /* 0x000000ffff067224 */ /* 0x000fe200078e0005 */
[----:B------:R-:W-:-:S03]  /*0280*/  SHF.R.S32.HI R5, RZ, 0x1f, R4 ;  /* 0x0000001fff057819 */ /* 0x000fc60000011404 */
[----:B------:R-:W-:Y:S01]  /*0290*/  @!P2 IMAD.MOV R6, RZ, RZ, -R6 ;  /* 0x000000ffff06a224 */ /* 0x000fe200078e0a06 */
[----:B------:R-:W-:Y:S02]  /*02a0*/  @!P1 LOP3.LUT R6, RZ, R7, RZ, 0x33, !PT ;  /* 0x00000007ff069212 */ /* 0x000fe400078e33ff */
[----:B------:R-:W-:-:S03]  /*02b0*/  LEA.HI R5, R5, R4, RZ, 0x7 ;  /* 0x0000000405057211 */ /* 0x000fc600078f38ff */
[----:B------:R-:W-:Y:S02]  /*02c0*/  IMAD.SHL.U32 R9, R6, 0x8, RZ ;  /* 0x0000000806097824 */ /* 0x000fe400078e00ff */
[----:B------:R-:W-:-:S03]  /*02d0*/  IMAD.MOV R6, RZ, RZ, -R6 ;  /* 0x000000ffff067224 */ /* 0x000fc600078e0a06 */
[----:B------:R-:W-:Y:S01]  /*02e0*/  LEA.HI.SX32 R5, R5, -R9, 0x19 ;  /* 0x8000000905057211 */ /* 0x000fe200078fcaff */
[----:B------:R-:W-:-:S03]  /*02f0*/  IMAD R14, R7, R6, R0 ;  /* 0x00000006070e7224 */ /* 0x000fc600078e0200 */
[----:B------:R-:W-:Y:S02]  /*0300*/  VIMNMX R11, R5, 0x8, PT ;  /* 0x00000008050b7848 */ /* 0x000fe40003fe0100 */
[----:B------:R-:W-:Y:S02]  /*0310*/  IABS R6, R14 ;  /* 0x0000000e00067213 */ /* 0x000fe40000000000 */
[----:B------:R-:W-:-:S04]  /*0320*/  IABS R12, R11 ;  /* 0x0000000b000c7213 */ /* 0x000fc80000000000 */
[----:B------:R-:W1:Y:S08]  /*0330*/  I2F.RP R8, R12 ;  /* 0x0000000c00087306 */ /* 0x000e700000209400 */
[----:B-1----:R-:W1:Y:S02]  /*0340*/  MUFU.RCP R8, R8 ;  /* 0x0000000800087308 */ /* 0x002e640000001000 */
[----:B-1----:R-:W-:-:S06]  /*0350*/  VIADD R4, R8, 0xffffffe ;  /* 0x0ffffffe08047836 */ /* 0x002fcc0000000000 */
[----:B------:R-:W1:Y:S08]  /*0360*/  I2F.RP R8, R15 ;  /* 0x0000000f00087306 */ /* 0x000e700000209400 */
[----:B------:R2:W5:Y:S08]  /*0370*/  F2I.FTZ.U32.TRUNC.NTZ R5, R4 ;  /* 0x0000000400057305 */ /* 0x000570000021f000 */
[----:B-1----:R-:W1:Y:S01]  /*0380*/  MUFU.RCP R8, R8 ;  /* 0x0000000800087308 */ /* 0x002e620000001000 */
[----:B--2---:R-:W-:-:S02]  /*0390*/  IMAD.MOV.U32 R4, RZ, RZ, RZ ;  /* 0x000000ffff047224 */ /* 0x004fc400078e00ff */
[----:B-----5:R-:W-:-:S04]  /*03a0*/  IMAD.MOV R10, RZ, RZ, -R5 ;  /* 0x000000ffff0a7224 */ /* 0x020fc800078e0a05 */
[----:B------:R-:W-:Y:S01]  /*03b0*/  IMAD.MOV.U32 R7, RZ, RZ, R10 ;  /* 0x000000ffff077224 */ /* 0x000fe200078e000a */
[----:B------:R-:W-:-:S03]  /*03c0*/  IABS R10, R11 ;  /* 0x0000000b000a7213 */ /* 0x000fc60000000000 */
[----:B------:R-:W-:-:S04]  /*03d0*/  IMAD R7, R7, R12, RZ ;  /* 0x0000000c07077224 */ /* 0x000fc800078e02ff */
[----:B------:R-:W-:-:S04]  /*03e0*/  IMAD.HI.U32 R5, R5, R7, R4 ;  /* 0x0000000705057227 */ /* 0x000fc800078e0004 */
[----:B------:R-:W-:Y:S02]  /*03f0*/  IMAD.MOV R7, RZ, RZ, -R10 ;  /* 0x000000ffff077224 */ /* 0x000fe400078e0a0a */
[----:B------:R-:W-:Y:S01]  /*0400*/  IMAD.HI.U32 R4, R5, R6, RZ ;  /* 0x0000000605047227 */ /* 0x000fe200078e00ff */
[----:B------:R-:W2:Y:S03]  /*0410*/  I2F.RP R10, R18 ;  /* 0x00000012000a7306 */ /* 0x000ea60000209400 */
[----:B------:R-:W-:Y:S02]  /*0420*/  IMAD R5, R4, R7, R6 ;  /* 0x0000000704057224 */ /* 0x000fe400078e0206 */
[----:B-1----:R-:W-:-:S03]  /*0430*/  VIADD R6, R8, 0xffffffe ;  /* 0x0ffffffe08067836 */ /* 0x002fc60000000000 */
[----:B------:R-:W-:Y:S01]  /*0440*/  ISETP.GT.U32.AND P1, PT, R12, R5, PT ;  /* 0x000000050c00720c */ /* 0x000fe20003f24070 */
[----:B------:R1:W5:Y:S08]  /*0450*/  F2I.FTZ.U32.TRUNC.NTZ R7, R6 ;  /* 0x0000000600077305 */ /* 0x000370000021f000 */
[----:B--2---:R-:W2:Y:S01]  /*0460*/  MUFU.RCP R10, R10 ;  /* 0x0000000a000a7308 */ /* 0x004ea20000001000 */
[----:B-1----:R-:W-:-:S03]  /*0470*/  IMAD.MOV.U32 R6, RZ, RZ, RZ ;  /* 0x000000ffff067224 */ /* 0x002fc600078e00ff */
[----:B------:R-:W-:Y:S02]  /*0480*/  @!P1 IMAD.IADD R5, R5, 0x1, -R12 ;  /* 0x0000000105059824 */ /* 0x000fe400078e0a0c */
[----:B------:R-:W-:Y:S01]  /*0490*/  @!P1 VIADD R4, R4, 0x1 ;  /* 0x0000000104049836 */ /* 0x000fe20000000000 */
[----:B------:R-:W-:Y:S02]  /*04a0*/  ISETP.NE.AND P1, PT, R11, RZ, PT ;  /* 0x000000ff0b00720c */ /* 0x000fe40003f25270 */
[----:B------:R-:W-:Y:S01]  /*04b0*/  ISETP.GE.U32.AND P0, PT, R5, R12, PT ;  /* 0x0000000c0500720c */ /* 0x000fe20003f06070 */
[----:B-----5:R-:W-:Y:S01]  /*04c0*/  IMAD.MOV R12, RZ, RZ, -R7 ;  /* 0x000000ffff0c7224 */ /* 0x020fe200078e0a07 */
[----:B------:R-:W-:-:S03]  /*04d0*/  LOP3.LUT R5, R14, R11, RZ, 0x3c, !PT ;  /* 0x0000000b0e057212 */ /* 0x000fc600078e3cff */
[----:B------:R-:W-:Y:S01]  /*04e0*/  IMAD R13, R12, R15, RZ ;  /* 0x0000000f0c0d7224 */ /* 0x000fe200078e02ff */
[----:B------:R-:W-:Y:S01]  /*04f0*/  ISETP.GE.AND P2, PT, R5, RZ, PT ;  /* 0x000000ff0500720c */ /* 0x000fe20003f46270 */
[----:B--2---:R-:W-:Y:S01]  /*0500*/  VIADD R8, R10, 0xffffffe ;  /* 0x0ffffffe0a087836 */ /* 0x004fe20000000000 */
[----:B------:R-:W1:Y:S01]  /*0510*/  S2R R5, SR_TID.X ;  /* 0x0000000000057919 */ /* 0x000e620000002100 */
[----:B------:R-:W-:-:S04]  /*0520*/  IMAD.HI.U32 R6, R7, R13, R6 ;  /* 0x0000000d07067227 */ /* 0x000fc800078e0006 */
[----:B------:R-:W-:-:S04]  /*0530*/  @P0 VIADD R4, R4, 0x1 ;  /* 0x0000000104040836 */ /* 0x000fc80000000000 */
[----:B------:R-:W-:-:S04]  /*0540*/  IMAD.MOV.U32 R21, RZ, RZ, R4 ;  /* 0x000000ffff157224 */ /* 0x000fc800078e0004 */
[----:B------:R-:W-:Y:S01]  /*0550*/  @!P2 IMAD.MOV R21, RZ, RZ, -R21 ;  /* 0x000000ffff15a224 */ /* 0x000fe200078e0a15 */
[----:B------:R-:W-:-:S05]  /*0560*/  @!P1 LOP3.LUT R21, RZ, R11, RZ, 0x33, !PT ;  /* 0x0000000bff159212 */ /* 0x000fca00078e33ff */
[----:B------:R-:W-:-:S04]  /*0570*/  IMAD.MOV R4, RZ, RZ, -R21 ;  /* 0x000000ffff047224 */ /* 0x000fc800078e0a15 */
[----:B------:R-:W-:-:S04]  /*0580*/  IMAD R4, R11, R4, R14 ;  /* 0x000000040b047224 */ /* 0x000fc800078e020e */
[----:B------:R-:W-:Y:S02]  /*0590*/  IMAD.IADD R4, R9, 0x1, R4 ;  /* 0x0000000109047824 */ /* 0x000fe400078e0204 */
[----:B------:R2:W5:Y:S02]  /*05a0*/  F2I.FTZ.U32.TRUNC.NTZ R9, R8 ;  /* 0x0000000800097305 */ /* 0x000564000021f000 */
[----:B------:R-:W-:Y:S01]  /*05b0*/  IMAD.SHL.U32 R4, R4, 0x80, RZ ;  /* 0x0000008004047824 */ /* 0x000fe200078e00ff */
[----:B-1----:R-:W-:-:S04]  /*05c0*/  SHF.R.U32.HI R11, RZ, 0x2, R5 ;  /* 0x00000002ff0b7819 */ /* 0x002fc80000011605 */
[----:B------:R-:W-:Y:S01]  /*05d0*/  SGXT.U32 R11, R11, 0x6 ;  /* 0x000000060b0b781a */ /* 0x000fe20000000000 */
[----:B--2---:R-:W-:-:S03]  /*05e0*/  IMAD.MOV.U32 R8, RZ, RZ, RZ ;  /* 0x000000ffff087224 */ /* 0x004fc600078e00ff */
[----:B------:R-:W-:Y:S02]  /*05f0*/  LOP3.LUT R10, R4, R11, RZ, 0xfc, !PT ;  /* 0x0000000b040a7212 */ /* 0x000fe400078efcff */
[----:B------:R-:W-:Y:S02]  /*0600*/  LOP3.LUT R22, R4, 0x40, R11, 0xfe, !PT ;  /* 0x0000004004167812 */ /* 0x000fe400078efe0b */
[----:B------:R-:W-:Y:S01]  /*0610*/  IABS R12, R10 ;  /* 0x0000000a000c7213 */ /* 0x000fe20000000000 */
[----:B-----5:R-:W-:Y:S01]  /*0620*/  IMAD.MOV R17, RZ, RZ, -R9 ;  /* 0x000000ffff117224 */ /* 0x020fe200078e0a09 */
[----:B------:R-:W-:Y:S02]  /*0630*/  IABS R16, R22 ;  /* 0x0000001600107213 */ /* 0x000fe40000000000 */
[----:B------:R-:W-:Y:S01]  /*0640*/  ISETP.GE.AND P3, PT, R10, RZ, PT ;  /* 0x000000ff0a00720c */ /* 0x000fe20003f66270 */
[----:B------:R-:W-:Y:S01]  /*0650*/  IMAD.MOV.U32 R13, RZ, RZ, R12 ;  /* 0x000000ffff0d7224 */ /* 0x000fe200078e000c */
[----:B------:R-:W-:Y:S01]  /*0660*/  ISETP.GE.AND P2, PT, R22, RZ, PT ;  /* 0x000000ff1600720c */ /* 0x000fe20003f46270 */
[----:B------:R-:W-:-:S02]  /*0670*/  IMAD R17, R17, R18, RZ ;  /* 0x0000001211117224 */ /* 0x000fc400078e02ff */
[----:B------:R-:W-:-:S04]  /*0680*/  IMAD.HI.U32 R7, R6, R13, RZ ;  /* 0x0000000d06077227 */ /* 0x000fc800078e00ff */
[----:B------:R-:W-:-:S04]  /*0690*/  IMAD.HI.U32 R6, R6, R16, RZ ;  /* 0x0000001006067227 */ /* 0x000fc800078e00ff */
[----:B------:R-:W-:Y:S02]  /*06a0*/  IMAD.MOV R14, RZ, RZ, -R7 ;  /* 0x000000ffff0e7224 */ /* 0x000fe400078e0a07 */
[----:B------:R-:W-:Y:S02]  /*06b0*/  IMAD.MOV R7, RZ, RZ, -R6 ;  /* 0x000000ffff077224 */ /* 0x000fe400078e0a06 */
[----:B------:R-:W-:Y:S02]  /*06c0*/  IMAD R6, R15, R14, R13 ;  /* 0x0000000e0f067224 */ /* 0x000fe400078e020d */
[----:B------:R-:W-:Y:S01]  /*06d0*/  IMAD.HI.U32 R9, R9, R17, R8 ;  /* 0x0000001109097227 */ /* 0x000fe200078e0008 */
[----:B------:R-:W-:Y:S02]  /*06e0*/  PRMT R17, R11, 0x6540, R21 ;  /* 0x000065400b117816 */ /* 0x000fe40000000015 */
[C---:B------:R-:W-:Y:S01]  /*06f0*/  ISETP.GT.U32.AND P0, PT, R15.reuse, R6, PT ;  /* 0x000000060f00720c */ /* 0x040fe20003f04070 */
[----:B------:R-:W-:Y:S01]  /*0700*/  IMAD R8, R15, R7, R16 ;  /* 0x000000070f087224 */ /* 0x000fe200078e0210 */
[----:B------:R-:W-:Y:S01]  /*0710*/  LOP3.LUT R24, R17, 0x80, RZ, 0xfc, !PT ;  /* 0x0000008011187812 */ /* 0x000fe200078efcff */
[----:B------:R-:W-:Y:S01]  /*0720*/  IMAD.SHL.U32 R12, R21, 0x100, RZ ;  /* 0x00000100150c7824 */ /* 0x000fe200078e00ff */
[----:B------:R-:W-:-:S02]  /*0730*/  LOP3.LUT R25, R17, 0xc0, RZ, 0xfc, !PT ;  /* 0x000000c011197812 */ /* 0x000fc400078efcff */
[----:B------:R-:W-:Y:S02]  /*0740*/  ISETP.GT.U32.AND P1, PT, R15, R8, PT ;  /* 0x000000080f00720c */ /* 0x000fe40003f24070 */
[----:B------:R-:W-:Y:S02]  /*0750*/  LOP3.LUT R23, R12, 0x40, R11, 0xfe, !PT ;  /* 0x000000400c177812 */ /* 0x000fe400078efe0b */
[----:B------:R-:W-:Y:S02]  /*0760*/  IABS R14, R17 ;  /* 0x00000011000e7213 */ /* 0x000fe40000000000 */
[----:B------:R-:W-:Y:S01]  /*0770*/  IABS R16, R23 ;  /* 0x0000001700107213 */ /* 0x000fe20000000000 */
[----:B------:R-:W-:Y:S01]  /*0780*/  @!P0 IMAD.IADD R6, R6, 0x1, -R15 ;  /* 0x0000000106068824 */ /* 0x000fe200078e0a0f */
[----:B------:R-:W-:Y:S01]  /*0790*/  IABS R19, R24 ;  /* 0x0000001800137213 */ /* 0x000fe20000000000 */
[----:B------:R-:W-:Y:S01]  /*07a0*/  IMAD.HI.U32 R7, R9, R14, RZ ;  /* 0x0000000e09077227 */ /* 0x000fe200078e00ff */
[----:B------:R-:W-:-:S02]  /*07b0*/  IABS R20, R25 ;  /* 0x0000001900147213 */ /* 0x000fc40000000000 */
[----:B------:R-:W-:Y:S01]  /*07c0*/  ISETP.GE.AND P4, PT, R17, RZ, PT ;  /* 0x000000ff1100720c */ /* 0x000fe20003f86270 */
[----:B------:R-:W-:Y:S01]  /*07d0*/  IMAD.HI.U32 R12, R9, R16, RZ ;  /* 0x00000010090c7227 */ /* 0x000fe200078e00ff */
[----:B------:R-:W-:-:S03]  /*07e0*/  ISETP.GT.U32.AND P0, PT, R15, R6, PT ;  /* 0x000000060f00720c */ /* 0x000fc60003f04070 */
[----:B------:R-:W-:Y:S02]  /*07f0*/  @!P1 IMAD.IADD R8, R8, 0x1, -R15 ;  /* 0x0000000108089824 */ /* 0x000fe400078e0a0f */
[----:B------:R-:W-:Y:S02]  /*0800*/  IMAD.MOV R17, RZ, RZ, -R12 ;  /* 0x000000ffff117224 */ /* 0x000fe400078e0a0c */
[----:B------:R-:W-:Y:S01]  /*0810*/  IMAD.HI.U32 R13, R9, R19, RZ ;  /* 0x00000013090d7227 */ /* 0x000fe200078e00ff */
[----:B------:R-:W-:-:S03]  /*0820*/  ISETP.GT.U32.AND P1, PT, R15, R8, PT ;  /* 0x000000080f00720c */ /* 0x000fc60003f24070 */
[----:B------:R-:W-:-:S04]  /*0830*/  IMAD.HI.U32 R9, R9, R20, RZ ;  /* 0x0000001409097227 */ /* 0x000fc800078e00ff */
[C---:B------:R-:W-:Y:S02]  /*0840*/  IMAD R10, R18.reuse, R17, R16 ;  /* 0x00000011120a7224 */ /* 0x040fe400078e0210 */
[----:B------:R-:W-:Y:S02]  /*0850*/  IMAD.MOV R13, RZ, RZ, -R13 ;  /* 0x000000ffff0d7224 */ /* 0x000fe400078e0a0d */
[----:B------:R-:W-:Y:S01]  /*0860*/  IMAD.MOV R17, RZ, RZ, -R9 ;  /* 0x000000ffff117224 */ /* 0x000fe200078e0a09 */
[C---:B------:R-:W-:Y:S01]  /*0870*/  ISETP.GT.U32.AND P6, PT, R18.reuse, R10, PT ;  /* 0x0000000a1200720c */ /* 0x040fe20003fc4070 */
[----:B------:R-:W-:Y:S02]  /*0880*/  IMAD.MOV R7, RZ, RZ, -R7 ;  /* 0x000000ffff077224 */ /* 0x000fe400078e0a07 */
[C---:B------:R-:W-:Y:S02]  /*0890*/  IMAD R12, R18.reuse, R13, R19 ;  /* 0x0000000d120c7224 */ /* 0x040fe400078e0213 */
[----:B------:R-:W-:-:S02]  /*08a0*/  IMAD R13, R18, R17, R20 ;  /* 0x00000011120d7224 */ /* 0x000fc400078e0214 */
[----:B------:R-:W-:Y:S02]  /*08b0*/  IMAD R9, R18, R7, R14 ;  /* 0x0000000712097224 */ /* 0x000fe400078e020e */
[--C-:B------:R-:W-:Y:S01]  /*08c0*/  @!P0 IMAD.IADD R6, R6, 0x1, -R15.reuse ;  /* 0x0000000106068824 */ /* 0x100fe200078e0a0f */
[----:B------:R-:W-:Y:S01]  /*08d0*/  ISETP.GT.U32.AND P0, PT, R18, R12, PT ;  /* 0x0000000c1200720c */ /* 0x000fe20003f04070 */
[----:B------:R-:W-:Y:S01]  /*08e0*/  @!P1 IMAD.IADD R8, R8, 0x1, -R15 ;  /* 0x0000000108089824 */ /* 0x000fe200078e0a0f */
[----:B------:R-:W-:Y:S01]  /*08f0*/  ISETP.GT.U32.AND P5, PT, R18, R13, PT ;  /* 0x0000000d1200720c */ /* 0x000fe20003fa4070 */
[----:B------:R-:W-:Y:S01]  /*0900*/  @!P6 IMAD.IADD R10, R10, 0x1, -R18 ;  /* 0x000000010a0ae824 */ /* 0x000fe200078e0a12 */
[C---:B------:R-:W-:Y:S01]  /*0910*/  ISETP.GT.U32.AND P1, PT, R18.reuse, R9, PT ;  /* 0x000000091200720c */ /* 0x040fe20003f24070 */
[----:B------:R-:W-:Y:S02]  /*0920*/  IMAD.MOV.U32 R7, RZ, RZ, R6 ;  /* 0x000000ffff077224 */ /* 0x000fe400078e0006 */
[----:B------:R-:W-:Y:S01]  /*0930*/  @!P2 IMAD.MOV R8, RZ, RZ, -R8 ;  /* 0x000000ffff08a224 */ /* 0x000fe200078e0a08 */
[----:B------:R-:W-:Y:S01]  /*0940*/  ISETP.GT.U32.AND P6, PT, R18, R10, PT ;  /* 0x0000000a1200720c */ /* 0x000fe20003fc4070 */
[----:B------:R-:W-:Y:S01]  /*0950*/  @!P3 IMAD.MOV R7, RZ, RZ, -R7 ;  /* 0x000000ffff07b224 */ /* 0x000fe200078e0a07 */
[----:B------:R-:W-:Y:S01]  /*0960*/  ISETP.GE.AND P3, PT, R23, RZ, PT ;  /* 0x000000ff1700720c */ /* 0x000fe20003f66270 */
[----:B------:R-:W-:Y:S01]  /*0970*/  IMAD.SHL.U32 R17, R5, 0x10, RZ ;  /* 0x0000001005117824 */ /* 0x000fe200078e00ff */
[----:B------:R-:W-:Y:S01]  /*0980*/  ISETP.GE.AND P2, PT, R24, RZ, PT ;  /* 0x000000ff1800720c */ /* 0x000fe20003f46270 */
[--C-:B------:R-:W-:Y:S01]  /*0990*/  @!P0 IMAD.IADD R12, R12, 0x1, -R18.reuse ;  /* 0x000000010c0c8824 */ /* 0x100fe200078e0a12 */
[----:B------:R-:W-:Y:S01]  /*09a0*/  ISETP.NE.AND P0, PT, R2, RZ, PT ;  /* 0x000000ff0200720c */ /* 0x000fe20003f05270 */
[--C-:B------:R-:W-:Y:S01]  /*09b0*/  @!P5 IMAD.IADD R13, R13, 0x1, -R18.reuse ;  /* 0x000000010d0dd824 */ /* 0x100fe200078e0a12 */
[----:B------:R-:W-:Y:S01]  /*09c0*/  LOP3.LUT R2, RZ, R2, RZ, 0x33, !PT ;  /* 0x00000002ff027212 */ /* 0x000fe200078e33ff */
[--C-:B------:R-:W-:Y:S01]  /*09d0*/  @!P1 IMAD.IADD R9, R9, 0x1, -R18.reuse ;  /* 0x0000000109099824 */ /* 0x100fe200078e0a12 */
[----:B------:R-:W-:Y:S01]  /*09e0*/  ISETP.GT.U32.AND P5, PT, R18, R12, PT ;  /* 0x0000000c1200720c */ /* 0x000fe20003fa4070 */
[C---:B------:R-:W-:Y:S01]  /*09f0*/  IMAD.SHL.U32 R6, R5.reuse, 0x2, RZ ;  /* 0x0000000205067824 */ /* 0x040fe200078e00ff */
[----:B------:R-:W-:Y:S01]  /*0a00*/  SEL R19, R2, R7, !P0 ;  /* 0x0000000702137207 */ /* 0x000fe20004000000 */
[----:B------:R-:W-:Y:S01]  /*0a10*/  @!P6 IMAD.IADD R10, R10, 0x1, -R18 ;  /* 0x000000010a0ae824 */ /* 0x000fe200078e0a12 */
[----:B------:R-:W-:Y:S01]  /*0a20*/  SEL R20, R2, R8, !P0 ;  /* 0x0000000802147207 */ /* 0x000fe20004000000 */
[----:B---3--:R-:W-:Y:S01]  /*0a30*/  VIADD R24, R26, 0x3f ;  /* 0x0000003f1a187836 */ /* 0x008fe20000000000 */
[C---:B------:R-:W-:Y:S01]  /*0a40*/  ISETP.GT.U32.AND P1, PT, R18.reuse, R13, PT ;  /* 0x0000000d1200720c */ /* 0x040fe20003f24070 */
[----:B------:R-:W-:Y:S01]  /*0a50*/  @!P3 IMAD.MOV R10, RZ, RZ, -R10 ;  /* 0x000000ffff0ab224 */ /* 0x000fe200078e0a0a */
[----:B------:R-:W-:Y:S01]  /*0a60*/  ISETP.GT.U32.AND P0, PT, R18, R9, PT ;  /* 0x000000091200720c */ /* 0x000fe20003f04070 */
[----:B------:R-:W-:Y:S01]  /*0a70*/  IMAD.SHL.U32 R2, R5, 0x8, RZ ;  /* 0x0000000805027824 */ /* 0x000fe200078e00ff */
[----:B------:R-:W-:-:S02]  /*0a80*/  LOP3.LUT R8, R6, 0x30, R17, 0x48, !PT ;  /* 0x0000003006087812 */ /* 0x000fc400078e4811 */
[----:B------:R-:W-:Y:S01]  /*0a90*/  ISETP.GE.AND P6, PT, R25, RZ, PT ;  /* 0x000000ff1900720c */ /* 0x000fe20003fc6270 */
[----:B------:R-:W-:Y:S01]  /*0aa0*/  @!P5 IMAD.IADD R12, R12, 0x1, -R18 ;  /* 0x000000010c0cd824 */ /* 0x000fe200078e0a12 */
[----:B------:R-:W-:Y:S01]  /*0ab0*/  LOP3.LUT R16, R17, 0x30, RZ, 0xc0, !PT ;  /* 0x0000003011107812 */ /* 0x000fe200078ec0ff */
[----:B------:R-:W-:Y:S01]  /*0ac0*/  IMAD R14, R11, 0x40, R8 ;  /* 0x000000400b0e7824 */ /* 0x000fe200078e0208 */
[----:B------:R-:W-:Y:S01]  /*0ad0*/  LOP3.LUT R15, R8, 0xfc0, R17, 0xf8, !PT ;  /* 0x00000fc0080f7812 */ /* 0x000fe200078ef811 */
[----:B------:R-:W-:Y:S01]  /*0ae0*/  VIADD R11, R26, 0xffffffc0 ;  /* 0xffffffc01a0b7836 */ /* 0x000fe20000000000 */
[----:B------:R-:W-:Y:S01]  /*0af0*/  LOP3.LUT R8, RZ, R3, RZ, 0x33, !PT ;  /* 0x00000003ff087212 */ /* 0x000fe200078e33ff */
[--C-:B------:R-:W-:Y:S01]  /*0b00*/  @!P1 IMAD.IADD R13, R13, 0x1, -R18.reuse ;  /* 0x000000010d0d9824 */ /* 0x100fe200078e0a12 */
[----:B------:R-:W-:Y:S01]  /*0b10*/  ISETP.GT.AND P5, PT, R24, 0x3f, PT ;  /* 0x0000003f1800780c */ /* 0x000fe20003fa4270 */
[----:B------:R-:W-:Y:S01]  /*0b20*/  @!P0 IMAD.IADD R9, R9, 0x1, -R18 ;  /* 0x0000000109098824 */ /* 0x000fe200078e0a12 */
[C---:B------:R-:W-:Y:S01]  /*0b30*/  ISETP.GE.AND P1, PT, R16.reuse, R11, PT ;  /* 0x0000000b1000720c */ /* 0x040fe20003f26270 */
[----:B------:R-:W-:Y:S01]  /*0b40*/  @!P2 IMAD.MOV R12, RZ, RZ, -R12 ;  /* 0x000000ffff0ca224 */ /* 0x000fe200078e0a0c */
[----:B------:R-:W-:Y:S01]  /*0b50*/  ISETP.GE.AND P0, PT, R16, R26, PT ;  /* 0x0000001a1000720c */ /* 0x000fe20003f06270 */
[----:B------:R-:W-:Y:S01]  /*0b60*/  @!P4 IMAD.MOV R9, RZ, RZ, -R9 ;  /* 0x000000ffff09c224 */ /* 0x000fe200078e0a09 */
[----:B------:R-:W-:Y:S01]  /*0b70*/  SEL R11, RZ, 0x10, P1 ;  /* 0x00000010ff0b7807 */ /* 0x000fe20000800000 */
[----:B------:R-:W-:Y:S01]  /*0b80*/  @!P6 IMAD.MOV R13, RZ, RZ, -R13 ;  /* 0x000000ffff0de224 */ /* 0x000fe200078e0a0d */
[----:B------:R-:W-:Y:S01]  /*0b90*/  ISETP.NE.AND P1, PT, R3, RZ, PT ;  /* 0x000000ff0300720c */ /* 0x000fe20003f25270 */
[-CC-:B------:R-:W-:Y:S01]  /*0ba0*/  IMAD R22, R19, R27.reuse, R16.reuse ;  /* 0x0000001b13167224 */ /* 0x180fe200078e0210 */
[----:B------:R-:W-:Y:S01]  /*0bb0*/  SEL R7, RZ, 0x10, !P5 ;  /* 0x00000010ff077807 */ /* 0x000fe20006800000 */
[----:B------:R-:W-:Y:S01]  /*0bc0*/  IMAD R27, R20, R27, R16 ;  /* 0x0000001b141b7224 */ /* 0x000fe200078e0210 */
[----:B------:R-:W-:-:S02]  /*0bd0*/  SEL R9, R8, R9, !P1 ;  /* 0x0000000908097207 */ /* 0x000fc40004800000 */
[C---:B------:R-:W-:Y:S02]  /*0be0*/  SEL R3, R8.reuse, R10, !P1 ;  /* 0x0000000a08037207 */ /* 0x040fe40004800000 */
[C---:B------:R-:W-:Y:S01]  /*0bf0*/  SEL R17, R8.reuse, R12, !P1 ;  /* 0x0000000c08117207 */ /* 0x040fe20004800000 */
[--C-:B------:R-:W-:Y:S01]  /*0c00*/  IMAD R9, R9, UR4, R16.reuse ;  /* 0x0000000409097c24 */ /* 0x100fe2000f8e0210 */
[----:B------:R-:W-:Y:S01]  /*0c10*/  SEL R13, R8, R13, !P1 ;  /* 0x0000000d080d7207 */ /* 0x000fe20004800000 */
[--C-:B------:R-:W-:Y:S01]  /*0c20*/  IMAD R3, R3, UR4, R16.reuse ;  /* 0x0000000403037c24 */ /* 0x100fe2000f8e0210 */
[----:B------:R-:W-:Y:S01]  /*0c30*/  SEL R7, R7, RZ, !P0 ;  /* 0x000000ff07077207 */ /* 0x000fe20004000000 */
[--C-:B------:R-:W-:Y:S01]  /*0c40*/  IMAD R17, R17, UR4, R16.reuse ;  /* 0x0000000411117c24 */ /* 0x100fe2000f8e0210 */
[----:B------:R-:W-:Y:S01]  /*0c50*/  LOP3.LUT R2, R2, 0xf8, RZ, 0xc0, !PT ;  /* 0x000000f802027812 */ /* 0x000fe200078ec0ff */
[----:B------:R-:W-:Y:S01]  /*0c60*/  IMAD R13, R13, UR4, R16 ;  /* 0x000000040d0d7c24 */ /* 0x000fe2000f8e0210 */
[----:B------:R-:W-:Y:S01]  /*0c70*/  ISETP.NE.U32.AND P1, PT, R7, RZ, PT ;  /* 0x000000ff0700720c */ /* 0x000fe20003f25070 */
[----:B------:R-:W-:Y:S01]  /*0c80*/  UMOV UR4, 0x400 ;  /* 0x0000040000047882 */ /* 0x000fe20000000000 */
[----:B------:R-:W-:Y:S01]  /*0c90*/  SHF.R.S32.HI R7, RZ, 0x1f, R9 ;  /* 0x0000001fff077819 */ /* 0x000fe20000011409 */
[----:B----4-:R-:W-:Y:S01]  /*0ca0*/  UPRMT UR7, UR7, 0x654, UR4 ;  /* 0x0000065407077896 */ /* 0x010fe20008000004 */
[----:B------:R-:W-:-:S02]  /*0cb0*/  IADD3 R18, P2, R9, UR8, RZ ;  /* 0x0000000809127c10 */ /* 0x000fc4000ff5e0ff */
[----:B------:R-:W-:Y:S01]  /*0cc0*/  SHF.R.S32.HI R8, RZ, 0x1f, R3 ;  /* 0x0000001fff087819 */ /* 0x000fe20000011403 */
[----:B------:R-:W-:Y:S01]  /*0cd0*/  UIADD3 UR22, UR7, 0x800, URZ ;  /* 0x0000080007167890 */ /* 0x000fe2000fffe03f */
[----:B------:R-:W-:Y:S01]  /*0ce0*/  IADD3 R20, P3, R3, UR8, RZ ;  /* 0x0000000803147c10 */ /* 0x000fe2000ff7e0ff */
[----:B------:R-:W-:Y:S01]  /*0cf0*/  UIADD3 UR23, UR7, 0x6800, URZ ;  /* 0x0000680007177890 */ /* 0x000fe2000fffe03f */
[----:B------:R-:W-:Y:S02]  /*0d00*/  SHF.R.S32.HI R3, RZ, 0x1f, R17 ;  /* 0x0000001fff037819 */ /* 0x000fe40000011411 */
[----:B------:R-:W-:Y:S01]  /*0d10*/  IADD3 R154, P4, R17, UR8, RZ ;  /* 0x00000008119a7c10 */ /* 0x000fe2000ff9e0ff */
[----:B------:R-:W-:Y:S01]  /*0d20*/  VIADD R17, R15, UR7 ;  /* 0x000000070f117c36 */ /* 0x000fe20008000000 */
[----:B------:R-:W-:Y:S02]  /*0d30*/  SHF.R.S32.HI R9, RZ, 0x1f, R13 ;  /* 0x0000001fff097819 */ /* 0x000fe4000001140d */
[----:B------:R-:W-:-:S02]  /*0d40*/  IADD3 R156, P6, R13, UR8, RZ ;  /* 0x000000080d9c7c10 */ /* 0x000fc4000ffde0ff */
[----:B------:R-:W-:Y:S02]  /*0d50*/  PRMT R2, R2, 0x6540, R21 ;  /* 0x0000654002027816 */ /* 0x000fe40000000015 */
[----:B------:R-:W-:Y:S02]  /*0d60*/  IADD3.X R19, R7, UR9, RZ, P2, !PT ;  /* 0x0000000907137c10 */ /* 0x000fe400097fe4ff */
[----:B------:R-:W-:Y:S02]  /*0d70*/  IADD3.X R21, R8, UR9, RZ, P3, !PT ;  /* 0x0000000908157c10 */ /* 0x000fe40009ffe4ff */
[----:B------:R-:W-:Y:S02]  /*0d80*/  IADD3.X R155, R3, UR9, RZ, P4, !PT ;  /* 0x00000009039b7c10 */ /* 0x000fe4000a7fe4ff */
[----:B------:R-:W-:Y:S01]  /*0d90*/  IADD3.X R157, R9, UR9, RZ, P6, !PT ;  /* 0x00000009099d7c10 */ /* 0x000fe2000b7fe4ff */
[----:B------:R-:W-:Y:S01]  /*0da0*/  ULDC.64 UR8, c[0x0][0x210] ;  /* 0x0000840000087ab9 */ /* 0x000fe20000000a00 */
[----:B------:R-:W-:-:S02]  /*0db0*/  SHF.R.S32.HI R3, RZ, 0x1f, R22 ;  /* 0x0000001fff037819 */ /* 0x000fc40000011416 */
[----:B------:R-:W-:Y:S02]  /*0dc0*/  IADD3 R22, P2, R22, UR8, RZ ;  /* 0x0000000816167c10 */ /* 0x000fe4000ff5e0ff */
[----:B------:R-:W-:Y:S02]  /*0dd0*/  SHF.R.S32.HI R7, RZ, 0x1f, R27 ;  /* 0x0000001fff077819 */ /* 0x000fe4000001141b */
[----:B------:R-:W-:Y:S02]  /*0de0*/  IADD3 R152, P3, R27, UR8, RZ ;  /* 0x000000081b987c10 */ /* 0x000fe4000ff7e0ff */
[----:B------:R-:W-:Y:S01]  /*0df0*/  IADD3.X R23, R3, UR9, RZ, P2, !PT ;  /* 0x0000000903177c10 */ /* 0x000fe200097fe4ff */
[----:B------:R-:W-:Y:S01]  /*0e00*/  VIADD R3, R14, UR7 ;  /* 0x000000070e037c36 */ /* 0x000fe20008000000 */
[----:B------:R-:W-:Y:S02]  /*0e10*/  IADD3.X R153, R7, UR9, RZ, P3, !PT ;  /* 0x0000000907997c10 */ /* 0x000fe40009ffe4ff */
[----:B------:R-:W-:-:S02]  /*0e20*/  ISETP.GT.AND P0, PT, R24, 0x7f, PT ;  /* 0x0000007f1800780c */ /* 0x000fc40003f04270 */
[----:B------:R-:W-:Y:S01]  /*0e30*/  @!PT LDS RZ, [RZ] ;  /* 0x00000000fffff984 */ /* 0x000fe20000000800 */
[----:B------:R-:W-:Y:S01]  /*0e40*/  @!PT LDS RZ, [RZ] ;  /* 0x00000000fffff984 */ /* 0x000fe20000000800 */
[----:B------:R-:W-:Y:S01]  /*0e50*/  @!PT LDS RZ, [RZ] ;  /* 0x00000000fffff984 */ /* 0x000fe20000000800 */
[----:B------:R1:W-:Y:S01]  /*0e60*/  LDGSTS.E.BYPASS.128 [R3+0x800], desc[UR20][R22.64], P1 ;  /* 0x0080000016037fae */ /* 0x0003e20008901c54 */
[--C-:B------:R-:W-:Y:S02]  /*0e70*/  SHF.R.U32.HI R13, RZ, 0x5, R5.reuse ;  /* 0x00000005ff0d7819 */ /* 0x100fe40000011605 */
[----:B------:R-:W-:Y:S01]  /*0e80*/  SEL R11, R11, RZ, P0 ;  /* 0x000000ff0b0b7207 */ /* 0x000fe20000000000 */
[----:B------:R1:W-:Y:S01]  /*0e90*/  LDGSTS.E.BYPASS.128 [R17+0x1800], desc[UR20][R152.64], P1 ;  /* 0x0180000098117fae */ /* 0x0003e20008901c54 */
[----:B------:R-:W-:Y:S02]  /*0ea0*/  SGXT.U32 R13, R13, 0x3 ;  /* 0x000000030d0d781a */ /* 0x000fe40000000000 */
[----:B------:R-:W-:Y:S01]  /*0eb0*/  ISETP.NE.U32.AND P0, PT, R11, RZ, PT ;  /* 0x000000ff0b00720c */ /* 0x000fe20003f05070 */
[----:B------:R-:W0:Y:S01]  /*0ec0*/  LDGDEPBAR ;  /* 0x00000000000079af */ /* 0x000e220000000000 */
[----:B------:R-:W-:Y:S02]  /*0ed0*/  LOP3.LUT R11, R4, R13, RZ, 0xfc, !PT ;  /* 0x0000000d040b7212 */ /* 0x000fe400078efcff */
[----:B------:R-:W-:Y:S01]  /*0ee0*/  LOP3.LUT R12, R5, 0x1f, RZ, 0xc0, !PT ;  /* 0x0000001f050c7812 */ /* 0x000fe200078ec0ff */
[----:B------:R1:W-:Y:S01]  /*0ef0*/  LDGSTS.E.BYPASS.128 [R3+0x6800], desc[UR20][R18.64], P1 ;  /* 0x0680000012037fae */ /* 0x0003e20008901c54 */
[----:B------:R-:W-:-:S02]  /*0f00*/  SHF.R.U32.HI R4, RZ, 0x5, R5 ;  /* 0x00000005ff047819 */ /* 0x000fc40000011605 */
[C---:B------:R-:W-:Y:S01]  /*0f10*/  LOP3.LUT R9, R11.reuse, 0x8, RZ, 0xfc, !PT ;  /* 0x000000080b097812 */ /* 0x040fe200078efcff */
[----:B------:R1:W-:Y:S01]  /*0f20*/  LDGSTS.E.BYPASS.128 [R17+0x7800], desc[UR20][R20.64], P1 ;  /* 0x0780000014117fae */ /* 0x0003e20008901c54 */
[C---:B------:R-:W-:Y:S02]  /*0f30*/  LOP3.LUT R10, R11.reuse, 0x10, RZ, 0xfc, !PT ;  /* 0x000000100b0a7812 */ /* 0x040fe400078efcff */
[C---:B------:R-:W-:Y:S01]  /*0f40*/  LOP3.LUT R8, R11.reuse, 0x18, RZ, 0xfc, !PT ;  /* 0x000000180b087812 */ /* 0x040fe200078efcff */
[----:B------:R1:W-:Y:S01]  /*0f50*/  LDGSTS.E.BYPASS.128 [R17+0x8800], desc[UR20][R154.64], P1 ;  /* 0x088000009a117fae */ /* 0x0003e20008901c54 */
[C---:B------:R-:W-:Y:S02]  /*0f60*/  LOP3.LUT R7, R11.reuse, 0x20, RZ, 0xfc, !PT ;  /* 0x000000200b077812 */ /* 0x040fe400078efcff */
[C---:B------:R-:W-:Y:S01]  /*0f70*/  LOP3.LUT R175, R11.reuse, 0x28, RZ, 0xfc, !PT ;  /* 0x000000280baf7812 */ /* 0x040fe200078efcff */
[----:B------:R1:W-:Y:S01]  /*0f80*/  LDGSTS.E.BYPASS.128 [R17+0x9800], desc[UR20][R156.64], P1 ;  /* 0x098000009c117fae */ /* 0x0003e20008901c54 */
[----:B------:R-:W-:-:S02]  /*0f90*/  LOP3.LUT R174, R11, 0x30, RZ, 0xfc, !PT ;  /* 0x000000300bae7812 */ /* 0x000fc400078efcff */
[C---:B------:R-:W-:Y:S01]  /*0fa0*/  LOP3.LUT R173, R11.reuse, 0x38, RZ, 0xfc, !PT ;  /* 0x000000380bad7812 */ /* 0x040fe200078efcff */
[----:B------:R-:W0:Y:S01]  /*0fb0*/  LDGDEPBAR ;  /* 0x00000000000079af */ /* 0x000e220000000000 */
[C---:B------:R-:W-:Y:S02]  /*0fc0*/  LOP3.LUT R172, R11.reuse, 0x40, RZ, 0xfc, !PT ;  /* 0x000000400bac7812 */ /* 0x040fe400078efcff */
[C---:B------:R-:W-:Y:S01]  /*0fd0*/  LOP3.LUT R171, R11.reuse, 0x48, RZ, 0xfc, !PT ;  /* 0x000000480bab7812 */ /* 0x040fe200078efcff */
[----:B------:R-:W-:Y:S01]  /*0fe0*/  BAR.SYNC.DEFER_BLOCKING 0x0 ;  /* 0x0000000000007b1d */ /* 0x000fe20000010000 */
[C---:B------:R-:W-:Y:S02]  /*0ff0*/  LOP3.LUT R170, R11.reuse, 0x50, RZ, 0xfc, !PT ;  /* 0x000000500baa7812 */ /* 0x040fe400078efcff */
[C---:B------:R-:W-:Y:S02]  /*1000*/  LOP3.LUT R169, R11.reuse, 0x58, RZ, 0xfc, !PT ;  /* 0x000000580ba97812 */ /* 0x040fe400078efcff */
[----:B------:R-:W-:-:S02]  /*1010*/  LOP3.LUT R168, R11, 0x60, RZ, 0xfc, !PT ;  /* 0x000000600ba87812 */ /* 0x000fc400078efcff */
[C---:B------:R-:W-:Y:S02]  /*1020*/  LOP3.LUT R166, R11.reuse, 0x68, RZ, 0xfc, !PT ;  /* 0x000000680ba67812 */ /* 0x040fe400078efcff */
[C---:B------:R-:W-:Y:S02]  /*1030*/  LOP3.LUT R162, R11.reuse, 0x70, RZ, 0xfc, !PT ;  /* 0x000000700ba27812 */ /* 0x040fe400078efcff */
[----:B------:R-:W-:Y:S01]  /*1040*/  LOP3.LUT R164, R11, 0x78, RZ, 0xfc, !PT ;  /* 0x000000780ba47812 */ /* 0x000fe200078efcff */
[----:B------:R-:W-:Y:S01]  /*1050*/  @!PT LDS RZ, [RZ] ;  /* 0x00000000fffff984 */ /* 0x000fe20000000800 */
[----:B------:R-:W-:Y:S01]  /*1060*/  @!PT LDS RZ, [RZ] ;  /* 0x00000000fffff984 */ /* 0x000fe20000000800 */
[----:B------:R-:W-:Y:S01]  /*1070*/  @!PT LDS RZ, [RZ] ;  /* 0x00000000fffff984 */ /* 0x000fe20000000800 */
[----:B------:R1:W-:Y:S04]  /*1080*/  LDGSTS.E.BYPASS.128 [R3+0x2800], desc[UR20][R22.64+0x40], P0 ;  /* 0x0280004016037fae */ /* 0x0003e80008101c54 */
[----:B------:R1:W-:Y:S04]  /*1090*/  LDGSTS.E.BYPASS.128 [R17+0x3800], desc[UR20][R152.64+0x40], P0 ;  /* 0x0380004098117fae */ /* 0x0003e80008101c54 */
[----:B------:R-:W0:Y:S04]  /*10a0*/  LDGDEPBAR ;  /* 0x00000000000079af */ /* 0x000e280000000000 */
[----:B------:R1:W-:Y:S04]  /*10b0*/  LDGSTS.E.BYPASS.128 [R3+0xa800], desc[UR20][R18.64+0x40], P0 ;  /* 0x0a80004012037fae */ /* 0x0003e80008101c54 */
[----:B------:R1:W-:Y:S04]  /*10c0*/  LDGSTS.E.BYPASS.128 [R17+0xb800], desc[UR20][R20.64+0x40], P0 ;  /* 0x0b80004014117fae */ /* 0x0003e80008101c54 */
[----:B------:R1:W-:Y:S04]  /*10d0*/  LDGSTS.E.BYPASS.128 [R17+0xc800], desc[UR20][R154.64+0x40], P0 ;  /* 0x0c8000409a117fae */ /* 0x0003e80008101c54 */
[----:B------:R1:W-:Y:S04]  /*10e0*/  LDGSTS.E.BYPASS.128 [R17+0xd800], desc[UR20][R156.64+0x40], P0 ;  /* 0x0d8000409c117fae */ /* 0x0003e80008101c54 */
[----:B------:R-:W0:Y:S01]  /*10f0*/  LDGDEPBAR ;  /* 0x00000000000079af */ /* 0x000e220000000000 */
[----:B-1----:R-:W-:Y:S05]  /*1100*/  @P5 BRA `(.L_x_0) ;  /* 0x00000004000c5947 */ /* 0x002fea0003800000 */
[----:B------:R-:W-:Y:S01]  /*1110*/  IMAD.SHL.U32 R4, R4, 0x2, RZ ;  /* 0x0000000204047824 */ /* 0x000fe200078e00ff */
[----:B------:R-:W-:Y:S01]  /*1120*/  CS2R R24, SRZ ;  /* 0x0000000000187805 */ /* 0x000fe2000001ff00 */
[----:B-1----:R-:W-:Y:S01]  /*1130*/  IMAD.MOV.U32 R3, RZ, RZ, RZ ;  /* 0x000000ffff037224 */ /* 0x002fe200078e00ff */
[----:B------:R-:W-:Y:S02]  /*1140*/  CS2R R26, SRZ ;  /* 0x00000000001a7805 */ /* 0x000fe4000001ff00 */
[----:B------:R-:W-:Y:S02]  /*1150*/  CS2R R28, SRZ ;  /* 0x00000000001c7805 */ /* 0x000fe4000001ff00 */
[----:B------:R-:W-:Y:S02]  /*1160*/  CS2R R30, SRZ ;  /* 0x00000000001e7805 */ /* 0x000fe4000001ff00 */
[----:B------:R-:W-:Y:S02]  /*1170*/  CS2R R32, SRZ ;  /* 0x0000000000207805 */ /* 0x000fe4000001ff00 */
[----:B------:R-:W-:-:S02]  /*1180*/  CS2R R34, SRZ ;  /* 0x0000000000227805 */ /* 0x000fc4000001ff00 */
[----:B------:R-:W-:Y:S02]  /*1190*/  CS2R R36, SRZ ;  /* 0x0000000000247805 */ /* 0x000fe4000001ff00 */
        /* <DEDUP_REMOVED lines=56> */
[----:B------:R-:W-:Y:S01]  /*1520*/  CS2R R150, SRZ ;  /* 0x0000000000967805 */ /* 0x000fe2000001ff00 */
[----:B------:R-:W-:Y:S06]  /*1530*/  BRA `(.L_x_1) ;  /* 0x0000000800f47947 */ /* 0x000fec0003800000 */
.L_x_0:
[----:B-1----:R-:W-:Y:S01]  /*1540*/  SHF.R.S32.HI R3, RZ, 0x1f, R24 ;  /* 0x0000001fff037819 */ /* 0x002fe20000011418 */
[----:B------:R-:W-:Y:S01]  /*1550*/  VIADD R159, R26, 0xffffff80 ;  /* 0xffffff801a9f7836 */ /* 0x000fe20000000000 */
[----:B------:R-:W-:Y:S02]  /*1560*/  IADD3 R192, P3, R18, 0x80, RZ ;  /* 0x0000008012c07810 */ /* 0x000fe40007f7e0ff */
[----:B------:R-:W-:Y:S02]  /*1570*/  CS2R R26, SRZ ;  /* 0x00000000001a7805 */ /* 0x000fe4000001ff00 */
[C---:B------:R-:W-:Y:S01]  /*1580*/  LOP3.LUT R188, R4.reuse, 0x7fffffc, RZ, 0xc0, !PT ;  /* 0x07fffffc04bc7812 */ /* 0x040fe200078ec0ff */
[----:B------:R-:W-:Y:S01]  /*1590*/  IMAD.SHL.U32 R4, R4, 0x2, RZ ;  /* 0x0000000204047824 */ /* 0x000fe200078e00ff */
[----:B------:R-:W-:Y:S01]  /*15a0*/  LEA.HI R17, R3, R24, RZ, 0x6 ;  /* 0x0000001803117211 */ /* 0x000fe200078f30ff */
[----:B------:R-:W-:Y:S01]  /*15b0*/  IMAD.X R183, RZ, RZ, R19, P3 ;  /* 0x000000ffffb77224 */ /* 0x000fe200018e0613 */
[----:B------:R-:W-:Y:S01]  /*15c0*/  IADD3 R189, P0, R156, 0x80, RZ ;  /* 0x000000809cbd7810 */ /* 0x000fe20007f1e0ff */
[----:B------:R-:W-:Y:S01]  /*15d0*/  IMAD.MOV.U32 R3, RZ, RZ, RZ ;  /* 0x000000ffff037224 */ /* 0x000fe200078e00ff */
[----:B------:R-:W-:-:S02]  /*15e0*/  IADD3 R190, P1, R154, 0x80, RZ ;  /* 0x000000809abe7810 */ /* 0x000fc40007f3e0ff */
[----:B------:R-:W-:Y:S02]  /*15f0*/  CS2R R24, SRZ ;  /* 0x0000000000187805 */ /* 0x000fe4000001ff00 */
[----:B------:R-:W-:Y:S02]  /*1600*/  IADD3 R191, P2, R20, 0x80, RZ ;  /* 0x0000008014bf7810 */ /* 0x000fe40007f5e0ff */
[----:B------:R-:W-:Y:S02]  /*1610*/  CS2R R28, SRZ ;  /* 0x00000000001c7805 */ /* 0x000fe4000001ff00 */
[----:B------:R-:W-:Y:S02]  /*1620*/  IADD3 R193, P4, R152, 0x80, RZ ;  /* 0x0000008098c17810 */ /* 0x000fe40007f9e0ff */
[----:B------:R-:W-:Y:S02]  /*1630*/  CS2R R30, SRZ ;  /* 0x00000000001e7805 */ /* 0x000fe4000001ff00 */
[----:B------:R-:W-:-:S02]  /*1640*/  IADD3 R194, P5, R22, 0x80, RZ ;  /* 0x0000008016c27810 */ /* 0x000fc40007fbe0ff */
[----:B------:R-:W-:Y:S02]  /*1650*/  CS2R R32, SRZ ;  /* 0x0000000000207805 */ /* 0x000fe4000001ff00 */
[----:B------:R-:W-:Y:S02]  /*1660*/  SHF.R.S32.HI R17, RZ, 0x6, R17 ;  /* 0x00000006ff117819 */ /* 0x000fe40000011411 */
[----:B------:R-:W-:Y:S02]  /*1670*/  CS2R R34, SRZ ;  /* 0x0000000000227805 */ /* 0x000fe4000001ff00 */
[----:B------:R-:W-:Y:S02]  /*1680*/  LOP3.LUT R19, R4, 0x6, RZ, 0xc0, !PT ;  /* 0x0000000604137812 */ /* 0x000fe400078ec0ff */
        /* <DEDUP_REMOVED lines=57> */
[----:B------:R-:W-:Y:S01]  /*1a20*/  CS2R R150, SRZ ;  /* 0x0000000000967805 */ /* 0x000fe2000001ff00 */
[----:B------:R-:W-:Y:S01]  /*1a30*/  IMAD.X R180, RZ, RZ, R157, P0 ;  /* 0x000000ffffb47224 */ /* 0x000fe200000e069d */
[----:B------:R-:W-:Y:S01]  /*1a40*/  LOP3.LUT R158, R19, 0xffffff00, R6, 0xf8, !PT ;  /* 0xffffff00139e7812 */ /* 0x000fe200078ef806 */
[----:B------:R-:W-:Y:S01]  /*1a50*/  IMAD.X R181, RZ, RZ, R155, P1 ;  /* 0x000000ffffb57224 */ /* 0x000fe200008e069b */
[----:B------:R-:W-:Y:S01]  /*1a60*/  UMOV UR8, 0xffffffff ;  /* 0xffffffff00087882 */ /* 0x000fe20000000000 */
[----:B------:R-:W-:Y:S01]  /*1a70*/  IMAD.X R182, RZ, RZ, R21, P2 ;  /* 0x000000ffffb67224 */ /* 0x000fe200010e0615 */
[----:B------:R-:W-:Y:S01]  /*1a80*/  UMOV UR5, URZ ;  /* 0x0000003f00057c82 */ /* 0x000fe20008000000 */
[----:B------:R-:W-:Y:S01]  /*1a90*/  IMAD.X R184, RZ, RZ, R153, P4 ;  /* 0x000000ffffb87224 */ /* 0x000fe200020e0699 */
[----:B------:R-:W-:Y:S01]  /*1aa0*/  UMOV UR6, URZ ;  /* 0x0000003f00067c82 */ /* 0x000fe20008000000 */
[----:B------:R-:W-:Y:S01]  /*1ab0*/  IMAD.X R185, RZ, RZ, R23, P5 ;  /* 0x000000ffffb97224 */ /* 0x000fe200028e0617 */
[----:B------:R-:W-:Y:S01]  /*1ac0*/  UMOV UR18, 0x1 ;  /* 0x0000000100127882 */ /* 0x000fe20000000000 */
[----:B------:R-:W-:Y:S01]  /*1ad0*/  VIADD R187, R17, 0xfffffffe ;  /* 0xfffffffe11bb7836 */ /* 0x000fe20000000000 */
[----:B------:R-:W-:-:S06]  /*1ae0*/  UMOV UR4, URZ ;  /* 0x0000003f00047c82 */ /* 0x000fcc0008000000 */
.L_x_4:
[----:B-1----:R-:W1:Y:S01]  /*1af0*/  SHFL.IDX PT, R18, R188, RZ, 0x1f ;  /* 0x00001fffbc127589 */ /* 0x002e6200000e0000 */
[----:B------:R-:W-:Y:S01]  /*1b00*/  UIADD3 UR8, UR8, 0x1, URZ ;  /* 0x0000000108087890 */ /* 0x000fe2000fffe03f */
[----:B------:R-:W-:-:S04]  /*1b10*/  DEPBAR.LE SB0, 0x2 ;  /* 0x000080800000791a */ /* 0x000fc80000000000 */
[----:B------:R-:W-:Y:S01]  /*1b20*/  UISETP.GE.AND UP0, UPT, UR8, 0x3, UPT ;  /* 0x000000030800788c */ /* 0x000fe2000bf06270 */
[----:B------:R-:W-:Y:S01]  /*1b30*/  BAR.SYNC.DEFER_BLOCKING 0x0 ;  /* 0x0000000000007b1d */ /* 0x000fe20000010000 */
[----:B------:R-:W-:Y:S02]  /*1b40*/  IADD3 R154, P6, R194, UR5, RZ ;  /* 0x00000005c29a7c10 */ /* 0x000fe4000ffde0ff */
[----:B------:R-:W-:Y:S01]  /*1b50*/  USEL UR19, UR8, URZ, !UP0 ;  /* 0x0000003f08137287 */ /* 0x000fe2000c000000 */
[----:B------:R-:W-:Y:S02]  /*1b60*/  IADD3 R156, P5, R193, UR5, RZ ;  /* 0x00000005c19c7c10 */ /* 0x000fe4000ffbe0ff */
[----:B------:R-:W-:Y:S01]  /*1b70*/  UMOV UR15, 0x80000020 ;  /* 0x80000020000f7882 */ /* 0x000fe20000000000 */
[----:B------:R-:W-:Y:S01]  /*1b80*/  ULEA UR8, UR19, UR22, 0xd ;  /* 0x0000001613087291 */ /* 0x000fe2000f8e683f */
[----:B------:R-:W-:Y:S01]  /*1b90*/  IADD3.X R155, R185, UR6, RZ, P6, !PT ;  /* 0x00000006b99b7c10 */ /* 0x000fe2000b7fe4ff */
[----:B------:R-:W-:Y:S01]  /*1ba0*/  UMOV UR11, 0x80000020 ;  /* 0x80000020000b7882 */ /* 0x000fe20000000000 */
[----:B------:R-:W-:Y:S01]  /*1bb0*/  IADD3 R20, P3, R191, UR5, RZ ;  /* 0x00000005bf147c10 */ /* 0x000fe2000ff7e0ff */
[----:B------:R-:W-:Y:S01]  /*1bc0*/  USHF.R.U32.HI UR10, URZ, 0x4, UR8 ;  /* 0x000000043f0a7899 */ /* 0x000fe20008011608 */
[----:B------:R-:W-:Y:S01]  /*1bd0*/  IADD3 R22, P2, R190, UR5, RZ ;  /* 0x00000005be167c10 */ /* 0x000fe2000ff5e0ff */
[----:B------:R-:W-:Y:S01]  /*1be0*/  ULEA UR8, UR19, UR23, 0xe ;  /* 0x0000001713087291 */ /* 0x000fe2000f8e703f */
[----:B------:R-:W-:Y:S01]  /*1bf0*/  IADD3 R152, P6, R189, UR5, RZ ;  /* 0x00000005bd987c10 */ /* 0x000fe2000ffde0ff */
[----:B------:R-:W-:Y:S01]  /*1c00*/  ULOP3.LUT UR10, UR10, 0x3fff, URZ, 0xc0, !UPT ;  /* 0x00003fff0a0a7892 */ /* 0x000fe2000f8ec03f */
[----:B------:R-:W-:Y:S01]  /*1c10*/  ISETP.NE.AND P0, PT, R12, RZ, PT ;  /* 0x000000ff0c00720c */ /* 0x000fe20003f05270 */
[----:B------:R-:W-:Y:S01]  /*1c20*/  USHF.R.U32.HI UR8, URZ, 0x4, UR8 ;  /* 0x000000043f087899 */ /* 0x000fe20008011608 */
[----:B-1----:R-:W-:-:S02]  /*1c30*/  R2UR UR9, R18 ;  /* 0x00000000120972ca */ /* 0x002fc400000e0000 */
[----:B------:R-:W-:Y:S01]  /*1c40*/  IADD3 R18, P4, R192, UR5, RZ ;  /* 0x00000005c0127c10 */ /* 0x000fe2000ff9e0ff */
[----:B------:R-:W-:Y:S01]  /*1c50*/  ULOP3.LUT UR8, UR8, 0x3fff, URZ, 0xc0, !UPT ;  /* 0x00003fff08087892 */ /* 0x000fe2000f8ec03f */
[----:B------:R-:W-:Y:S01]  /*1c60*/  ISETP.LE.AND P1, PT, R187, UR4, PT ;  /* 0x00000004bb007c0c */ /* 0x000fe2000bf23270 */
[----:B------:R-:W-:Y:S02]  /*1c70*/  WARPGROUP.ARRIVE ;  /* 0x00000000000079c5 */ /* 0x000fe40000000000 */
[----:B------:R-:W-:Y:S01]  /*1c80*/  ULOP3.LUT UR14, UR8, 0x4000000, URZ, 0xfc, !UPT ;  /* 0x04000000080e7892 */ /* 0x000fe2000f8efc3f */
[----:B------:R-:W-:Y:S02]  /*1c90*/  IADD3.X R157, R184, UR6, RZ, P5, !PT ;  /* 0x00000006b89d7c10 */ /* 0x000fe4000affe4ff */
[----:B------:R-:W-:Y:S02]  /*1ca0*/  IADD3.X R19, R183, UR6, RZ, P4, !PT ;  /* 0x00000006b7137c10 */ /* 0x000fe4000a7fe4ff */
[----:B------:R-:W-:Y:S01]  /*1cb0*/  IADD3.X R21, R182, UR6, RZ, P3, !PT ;  /* 0x00000006b6157c10 */ /* 0x000fe20009ffe4ff */
[----:B------:R-:W-:Y:S01]  /*1cc0*/  USHF.L.U32 UR9, UR9, 0x6, URZ ;  /* 0x0000000609097899 */ /* 0x000fe2000800063f */
[----:B------:R-:W-:-:S02]  /*1cd0*/  IADD3.X R23, R181, UR6, RZ, P2, !PT ;  /* 0x00000006b5177c10 */ /* 0x000fc400097fe4ff */
[----:B------:R-:W-:Y:S01]  /*1ce0*/  IADD3.X R153, R180, UR6, RZ, P6, !PT ;  /* 0x00000006b4997c10 */ /* 0x000fe2000b7fe4ff */
[----:B------:R-:W-:-:S04]  /*1cf0*/  ULOP3.LUT UR9, UR9, 0x1c0, URZ, 0xc0, !UPT ;  /* 0x000001c009097892 */ /* 0x000fc8000f8ec03f */
[----:B------:R-:W-:-:S03]  /*1d00*/  UIADD3 UR16, UP0, UR9, UR10, URZ ;  /* 0x0000000a09107290 */ /* 0x000fc6000ff1e03f */
[----:B------:R-:W-:Y:S01]  /*1d10*/  UMOV UR10, 0x4000002 ;  /* 0x04000002000a7882 */ /* 0x000fe20000000000 */
[----:B------:R-:W-:Y:S02]  /*1d20*/  UIADD3.X UR17, URZ, URZ, URZ, UP0, !UPT ;  /* 0x0000003f3f117290 */ /* 0x000fe400087fe43f */
[----:B------:R-:W-:Y:S02]  /*1d30*/  ULOP3.LUT UR12, UR16, 0x2000000, URZ, 0xfc, !UPT ;  /* 0x02000000100c7892 */ /* 0x000fe4000f8efc3f */
[----:B------:R-:W-:Y:S01]  /*1d40*/  ULOP3.LUT UR13, UR17, 0x80000020, URZ, 0xfc, !UPT ;  /* 0x80000020110d7892 */ /* 0x000fe2000f8efc3f */
[----:B------:R-:W-:Y:S02]  /*1d50*/  UMOV UR9, URZ ;  /* 0x0000003f00097c82 */ /* 0x000fe40008000000 */
[----:B------:R-:W-:-:S06]  /*1d60*/  UIADD3.64 UR10, UR8, UR10, URZ ;  /* 0x0000000a080a7297 */ /* 0x000fcc000fffe03f */
[----:B------:R-:W-:Y:S01]  /*1d70*/  QGMMA.64x256x32.F32.E4M3.E4M3 R24, gdesc[UR12], R24, gsb0 ;  /* 0x03e000000c1879f3 */ /* 0x000fe20008000818 */
[----:B------:R-:W-:Y:S01]  /*1d80*/  UMOV UR12, 0x2000002 ;  /* 0x02000002000c7882 */ /* 0x000fe20000000000 */
[----:B------:R-:W-:Y:S02]  /*1d90*/  UMOV UR13, 0x80000020 ;  /* 0x80000020000d7882 */ /* 0x000fe40000000000 */
[----:B------:R-:W-:Y:S01]  /*1da0*/  UIADD3.64 UR8, UR16, UR12, URZ ;  /* 0x0000000c10087297 */ /* 0x000fe2000fffe03f */
[----:B------:R-:W-:Y:S02]  /*1db0*/  WARPGROUP.DEPBAR.LE gsb0, 0x0 ;  /* 0x00008000000079c5 */ /* 0x000fe40000010000 */
[----:B------:R-:W-:-:S06]  /*1dc0*/  WARPGROUP.ARRIVE ;  /* 0x00000000000079c5 */ /* 0x000fcc0000000000 */
[----:B------:R-:W-:Y:S01]  /*1dd0*/  QGMMA.64x256x32.F32.E4M3.E4M3 R24, gdesc[UR8], R24, gsb0 ;  /* 0x03e00000081879f3 */ /* 0x000fe20008000818 */
[----:B------:R-:W-:Y:S02]  /*1de0*/  UMOV UR8, UR19 ;  /* 0x0000001300087c82 */ /* 0x000fe40008000000 */
[----:B------:R-:W-:Y:S02]  /*1df0*/  WARPGROUP.DEPBAR.LE gsb0, 0x0 ;  /* 0x00008000000079c5 */ /* 0x000fe40000010000 */
[----:B------:R-:W-:Y:S01]  /*1e00*/  CS2R.32 R177, SR_CLOCKLO ;  /* 0x0000000000b17805 */ /* 0x000fe20000005000 */
[----:B------:R-:W-:Y:S01]  /*1e10*/  UIADD3 UR18, UR18, 0x1, URZ ;  /* 0x0000000112127890 */ /* 0x000fe2000fffe03f */
[----:B------:R-:W-:Y:S02]  /*1e20*/  CS2R.32 R161, SR_CLOCKLO ;  /* 0x0000000000a17805 */ /* 0x000fe40000005000 */
[----:B------:R-:W-:Y:S01]  /*1e30*/  LOP3.LUT R160, R158, 0xe0, R3, 0xf8, !PT ;  /* 0x000000e09ea07812 */ /* 0x000fe200078ef803 */
[----:B------:R-:W-:Y:S03]  /*1e40*/  BSSY B0, `(.L_x_2) ;  /* 0x0000007000007945 */ /* 0x000fe60003800000 */
[----:B------:R-:W-:Y:S01]  /*1e50*/  LEA R186, R160, UR7, 0x2 ;  /* 0x00000007a0ba7c11 */ /* 0x000fe2000f8e10ff */
[----:B------:R-:W-:Y:S06]  /*1e60*/  @P0 BRA `(.L_x_3) ;  /* 0x0000000000100947 */ /* 0x000fec0003800000 */
[----:B------:R-:W-:Y:S02]  /*1e70*/  IMAD.MOV.U32 R176, RZ, RZ, RZ ;  /* 0x000000ffffb07224 */ /* 0x000fe400078e00ff */
[----:B------:R-:W-:-:S03]  /*1e80*/  IMAD.MOV.U32 R160, RZ, RZ, -0x80000000 ;  /* 0x80000000ffa07424 */ /* 0x000fc600078e00ff */
[----:B------:R1:W-:Y:S04]  /*1e90*/  STS.64 [R186], R176 ;  /* 0x000000b0ba007388 */ /* 0x0003e80000000a00 */
[----:B------:R1:W-:Y:S02]  /*1ea0*/  STS.64 [R186+0x20], R160 ;  /* 0x000020a0ba007388 */ /* 0x0003e40000000a00 */
.L_x_3:
[----:B------:R-:W-:Y:S05]  /*1eb0*/  BSYNC B0 ;  /* 0x0000000000007941 */ /* 0x000fea0003800000 */
.L_x_2:
[----:B------:R-:W-:-:S04]  /*1ec0*/  UISETP.GE.AND UP0, UPT, UR18, 0x3, UPT ;  /* 0x000000031200788c */ /* 0x000fc8000bf06270 */
[----:B------:R-:W-:Y:S01]  /*1ed0*/  USEL UR18, UR18, URZ, !UP0 ;  /* 0x0000003f12127287 */ /* 0x000fe2000c000000 */
[----:B-1----:R-:W-:Y:S02]  /*1ee0*/  CS2R.32 R177, SR_CLOCKLO ;  /* 0x0000000000b17805 */ /* 0x002fe40000005000 */
[----:B------:R-:W-:Y:S01]  /*1ef0*/  CS2R.32 R179, SR_CLOCKLO ;  /* 0x0000000000b37805 */ /* 0x000fe20000005000 */
[----:B------:R-:W-:Y:S01]  /*1f00*/  @!P0 IMAD.MOV.U32 R176, RZ, RZ, 0x1 ;  /* 0x00000001ffb08424 */ /* 0x000fe200078e00ff */
[----:B------:R-:W-:Y:S01]  /*1f10*/  ISETP.GE.AND P2, PT, R16, R159, PT ;  /* 0x0000009f1000720c */ /* 0x000fe20003f46270 */
[----:B------:R-:W-:Y:S01]  /*1f20*/  @!P0 IMAD.MOV.U32 R178, RZ, RZ, -0x7fffffff ;  /* 0x80000001ffb28424 */ /* 0x000fe200078e00ff */
[----:B------:R-:W-:Y:S01]  /*1f30*/  ULEA UR9, UR18, UR22, 0xd ;  /* 0x0000001612097291 */ /* 0x000fe2000f8e683f */
[----:B------:R-:W-:Y:S01]  /*1f40*/  VIADD R3, R3, 0x20 ;  /* 0x0000002003037836 */ /* 0x000fe20000000000 */
[----:B------:R1:W-:Y:S01]  /*1f50*/  @!P0 STS.64 [R186+0x40], R176 ;  /* 0x000040b0ba008388 */ /* 0x0003e20000000a00 */
[----:B------:R-:W-:Y:S01]  /*1f60*/  SEL R160, RZ, 0x10, P2 ;  /* 0x00000010ffa07807 */ /* 0x000fe20001000000 */
[----:B------:R-:W-:Y:S01]  /*1f70*/  UIADD3 UR4, UR4, 0x1, URZ ;  /* 0x0000000104047890 */ /* 0x000fe2000fffe03f */
[----:B------:R-:W-:Y:S01]  /*1f80*/  VIADD R159, R159, 0xffffffc0 ;  /* 0xffffffc09f9f7836 */ /* 0x000fe20000000000 */
[----:B------:R1:W-:Y:S01]  /*1f90*/  @!P0 STS.64 [R186+0x60], R178 ;  /* 0x000060b2ba008388 */ /* 0x0003e20000000a00 */
[----:B------:R-:W-:Y:S01]  /*1fa0*/  SEL R160, R160, RZ, !P1 ;  /* 0x000000ffa0a07207 */ /* 0x000fe20004800000 */
[----:B------:R-:W-:Y:S01]  /*1fb0*/  ULEA UR10, UR18, UR23, 0xe ;  /* 0x00000017120a7291 */ /* 0x000fe2000f8e703f */
[----:B------:R-:W-:Y:S01]  /*1fc0*/  VIADD R161, R14, UR9 ;  /* 0x000000090ea17c36 */ /* 0x000fe20008000000 */
[----:B------:R-:W-:Y:S01]  /*1fd0*/  BAR.SYNC.DEFER_BLOCKING 0x0 ;  /* 0x0000000000007b1d */ /* 0x000fe20000010000 */
[----:B------:R-:W-:Y:S01]  /*1fe0*/  ISETP.NE.U32.AND P1, PT, R160, RZ, PT ;  /* 0x000000ffa000720c */ /* 0x000fe20003f25070 */
[----:B------:R-:W-:Y:S01]  /*1ff0*/  VIADD R163, R15, UR9 ;  /* 0x000000090fa37c36 */ /* 0x000fe20008000000 */
[----:B------:R-:W-:Y:S01]  /*2000*/  ISETP.NE.AND P0, PT, R17, UR4, PT ;  /* 0x0000000411007c0c */ /* 0x000fe2000bf05270 */
[----:B------:R-:W-:Y:S01]  /*2010*/  VIADD R165, R14, UR10 ;  /* 0x0000000a0ea57c36 */ /* 0x000fe20008000000 */
[----:B------:R-:W-:Y:S01]  /*2020*/  UIADD3 UR5, UP0, UR5, 0x40, URZ ;  /* 0x0000004005057890 */ /* 0x000fe2000ff1e03f */
[----:B------:R-:W-:-:S03]  /*2030*/  VIADD R167, R15, UR10 ;  /* 0x0000000a0fa77c36 */ /* 0x000fc60008000000 */
[----:B------:R-:W-:-:S05]  /*2040*/  UIADD3.X UR6, URZ, UR6, URZ, UP0, !UPT ;  /* 0x000000063f067290 */ /* 0x000fca00087fe43f */
[----:B------:R-:W-:Y:S01]  /*2050*/  @!PT LDS RZ, [RZ] ;  /* 0x00000000fffff984 */ /* 0x000fe20000000800 */
[----:B------:R-:W-:Y:S01]  /*2060*/  @!PT LDS RZ, [RZ] ;  /* 0x00000000fffff984 */ /* 0x000fe20000000800 */
[----:B------:R-:W-:Y:S01]  /*2070*/  @!PT LDS RZ, [RZ] ;  /* 0x00000000fffff984 */ /* 0x000fe20000000800 */
[----:B------:R1:W-:Y:S04]  /*2080*/  LDGSTS.E.BYPASS.128 [R161], desc[UR20][R154.64], P1 ;  /* 0x000000009aa17fae */ /* 0x0003e80008901c54 */
[----:B------:R1:W-:Y:S04]  /*2090*/  LDGSTS.E.BYPASS.128 [R163+0x1000], desc[UR20][R156.64], P1 ;  /* 0x010000009ca37fae */ /* 0x0003e80008901c54 */
[----:B------:R-:W0:Y:S04]  /*20a0*/  LDGDEPBAR ;  /* 0x00000000000079af */ /* 0x000e280000000000 */
[----:B------:R1:W-:Y:S04]  /*20b0*/  LDGSTS.E.BYPASS.128 [R165], desc[UR20][R18.64], P1 ;  /* 0x0000000012a57fae */ /* 0x0003e80008901c54 */
[----:B------:R1:W-:Y:S04]  /*20c0*/  LDGSTS.E.BYPASS.128 [R167+0x1000], desc[UR20][R20.64], P1 ;  /* 0x0100000014a77fae */ /* 0x0003e80008901c54 */
[----:B------:R1:W-:Y:S04]  /*20d0*/  LDGSTS.E.BYPASS.128 [R167+0x2000], desc[UR20][R22.64], P1 ;  /* 0x0200000016a77fae */ /* 0x0003e80008901c54 */
[----:B------:R1:W-:Y:S04]  /*20e0*/  LDGSTS.E.BYPASS.128 [R167+0x3000], desc[UR20][R152.64], P1 ;  /* 0x0300000098a77fae */ /* 0x0003e80008901c54 */
[----:B------:R-:W0:Y:S01]  /*20f0*/  LDGDEPBAR ;  /* 0x00000000000079af */ /* 0x000e220000000000 */
[----:B-1----:R-:W-:Y:S05]  /*2100*/  @P0 BRA `(.L_x_4) ;  /* 0xfffffff800780947 */ /* 0x002fea000383ffff */
.L_x_1:
[----:B------:R-:W-:-:S04]  /*2110*/  DEPBAR.LE SB0, 0x0 ;  /* 0x000080000000791a */ /* 0x000fc80000000000 */
[--C-:B------:R-:W-:Y:S01]  /*2120*/  SHF.R.U32.HI R14, RZ, 0x2, R12.reuse ;  /* 0x00000002ff0e7819 */ /* 0x100fe2000001160c */
[----:B------:R-:W-:Y:S01]  /*2130*/  IMAD R12, R13, 0x21, R12 ;  /* 0x000000210d0c7824 */ /* 0x000fe200078e020c */
[----:B------:R-:W-:Y:S01]  /*2140*/  LOP3.LUT R6, R6, 0x6, RZ, 0xc0, !PT ;  /* 0x0000000606067812 */ /* 0x000fe200078ec0ff */
[----:B-1----:R-:W1:Y:S01]  /*2150*/  LDC.64 R18, c[0x0][0x220] ;  /* 0x00008800ff127b82 */ /* 0x002e620000000a00 */
[----:B------:R-:W-:Y:S01]  /*2160*/  F2FP.F16.F32.PACK_AB R24, R25, R24 ;  /* 0x000000181918723e */ /* 0x000fe200000000ff */
[----:B------:R-:W-:Y:S01]  /*2170*/  IMAD R15, R13, 0x10, R14 ;  /* 0x000000100d0f7824 */ /* 0x000fe200078e020e */
[----:B------:R-:W-:Y:S01]  /*2180*/  F2FP.F16.F32.PACK_AB R26, R27, R26 ;  /* 0x0000001a1b1a723e */ /* 0x000fe200000000ff */
[----:B------:R-:W-:Y:S01]  /*2190*/  ULDC.64 UR12, c[0x0][0x228] ;  /* 0x00008a00000c7ab9 */ /* 0x000fe20000000a00 */
[----:B------:R-:W-:Y:S01]  /*21a0*/  F2FP.F16.F32.PACK_AB R28, R29, R28 ;  /* 0x0000001c1d1c723e */ /* 0x000fe200000000ff */
[----:B------:R-:W-:Y:S01]  /*21b0*/  IMAD R6, R15, 0x108, R6 ;  /* 0x000001080f067824 */ /* 0x000fe200078e0206 */
[----:B------:R-:W-:Y:S01]  /*21c0*/  F2FP.F16.F32.PACK_AB R30, R31, R30 ;  /* 0x0000001e1f1e723e */ /* 0x000fe200000000ff */
[----:B------:R-:W-:Y:S01]  /*21d0*/  S2UR UR9, SR_CTAID.Y ;  /* 0x00000000000979c3 */ /* 0x000fe20000002600 */
[----:B------:R-:W-:-:S02]  /*21e0*/  F2FP.F16.F32.PACK_AB R32, R33, R32 ;  /* 0x000000202120723e */ /* 0x000fc400000000ff */
[----:B------:R-:W-:Y:S02]  /*21f0*/  F2FP.F16.F32.PACK_AB R34, R35, R34 ;  /* 0x000000222322723e */ /* 0x000fe400000000ff */
[----:B------:R-:W-:Y:S02]  /*2200*/  F2FP.F16.F32.PACK_AB R36, R37, R36 ;  /* 0x000000242524723e */ /* 0x000fe400000000ff */
[----:B------:R-:W-:Y:S01]  /*2210*/  F2FP.F16.F32.PACK_AB R38, R39, R38 ;  /* 0x000000262726723e */ /* 0x000fe200000000ff */
[----:B------:R-:W2:Y:S01]  /*2220*/  S2UR UR10, SR_CTAID.Z ;  /* 0x00000000000a79c3 */ /* 0x000ea20000002700 */
[----:B------:R-:W-:Y:S02]  /*2230*/  F2FP.F16.F32.PACK_AB R40, R41, R40 ;  /* 0x000000282928723e */ /* 0x000fe400000000ff */
[----:B------:R-:W-:Y:S02]  /*2240*/  F2FP.F16.F32.PACK_AB R42, R43, R42 ;  /* 0x0000002a2b2a723e */ /* 0x000fe400000000ff */
[----:B------:R-:W-:-:S02]  /*2250*/  F2FP.F16.F32.PACK_AB R44, R45, R44 ;  /* 0x0000002c2d2c723e */ /* 0x000fc400000000ff */
[----:B------:R-:W-:Y:S02]  /*2260*/  F2FP.F16.F32.PACK_AB R46, R47, R46 ;  /* 0x0000002e2f2e723e */ /* 0x000fe400000000ff */
[----:B------:R-:W-:Y:S02]  /*2270*/  F2FP.F16.F32.PACK_AB R48, R49, R48 ;  /* 0x000000303130723e */ /* 0x000fe400000000ff */
[----:B------:R-:W-:Y:S02]  /*2280*/  F2FP.F16.F32.PACK_AB R50, R51, R50 ;  /* 0x000000323332723e */ /* 0x000fe400000000ff */
[----:B------:R-:W-:Y:S02]  /*2290*/  F2FP.F16.F32.PACK_AB R52, R53, R52 ;  /* 0x000000343534723e */ /* 0x000fe400000000ff */
[----:B------:R-:W-:Y:S02]  /*22a0*/  F2FP.F16.F32.PACK_AB R54, R55, R54 ;  /* 0x000000363736723e */ /* 0x000fe400000000ff */
[----:B------:R-:W-:-:S02]  /*22b0*/  F2FP.F16.F32.PACK_AB R56, R57, R56 ;  /* 0x000000383938723e */ /* 0x000fc400000000ff */
[----:B------:R-:W-:Y:S02]  /*22c0*/  F2FP.F16.F32.PACK_AB R58, R59, R58 ;  /* 0x0000003a3b3a723e */ /* 0x000fe400000000ff */
[----:B------:R-:W-:Y:S02]  /*22d0*/  F2FP.F16.F32.PACK_AB R60, R61, R60 ;  /* 0x0000003c3d3c723e */ /* 0x000fe400000000ff */
[----:B------:R-:W-:Y:S02]  /*22e0*/  F2FP.F16.F32.PACK_AB R62, R63, R62 ;  /* 0x0000003e3f3e723e */ /* 0x000fe400000000ff */
[----:B------:R-:W-:Y:S02]  /*22f0*/  F2FP.F16.F32.PACK_AB R64, R65, R64 ;  /* 0x000000404140723e */ /* 0x000fe400000000ff */
[----:B------:R-:W-:Y:S01]  /*2300*/  F2FP.F16.F32.PACK_AB R66, R67, R66 ;  /* 0x000000424342723e */ /* 0x000fe200000000ff */
[----:B------:R-:W3:Y:S01]  /*2310*/  S2R R65, SR_VIRTUALSMID ;  /* 0x0000000000417919 */ /* 0x000ee20000004300 */
        /* <DEDUP_REMOVED lines=42> */
[----:B------:R-:W-:Y:S01]  /*25c0*/  LEA R15, R6, UR7, 0x1 ;  /* 0x00000007060f7c11 */ /* 0x000fe2000f8e08ff */
[----:B------:R-:W-:Y:S01]  /*25d0*/  BAR.SYNC.DEFER_BLOCKING 0x0 ;  /* 0x0000000000007b1d */ /* 0x000fe20000010000 */
[----:B------:R-:W-:Y:S01]  /*25e0*/  IMAD.SHL.U32 R6, R12, 0x8, RZ ;  /* 0x000000080c067824 */ /* 0x000fe200078e00ff */
[----:B------:R-:W-:-:S02]  /*25f0*/  ISETP.NE.AND P1, PT, R5, RZ, PT ;  /* 0x000000ff0500720c */ /* 0x000fc40003f25270 */
[----:B------:R-:W-:-:S04]  /*2600*/  ISETP.GE.AND P0, PT, R2, UR13, PT ;  /* 0x0000000d02007c0c */ /* 0x000fc8000bf06270 */
[----:B------:R-:W-:Y:S02]  /*2610*/  ISETP.LT.AND P5, PT, R9, UR12, !P0 ;  /* 0x0000000c09007c0c */ /* 0x000fe4000c7a1270 */
[----:B------:R-:W-:Y:S02]  /*2620*/  ISETP.LT.AND P3, PT, R8, UR12, !P0 ;  /* 0x0000000c08007c0c */ /* 0x000fe4000c761270 */
[----:B------:R-:W-:Y:S02]  /*2630*/  ISETP.LT.AND P6, PT, R11, UR12, !P0 ;  /* 0x0000000c0b007c0c */ /* 0x000fe4000c7c1270 */
[----:B------:R-:W-:Y:S02]  /*2640*/  ISETP.LT.AND P4, PT, R10, UR12, !P0 ;  /* 0x0000000c0a007c0c */ /* 0x000fe4000c781270 */
[----:B------:R-:W-:Y:S01]  /*2650*/  ISETP.LT.AND P2, PT, R7, UR12, !P0 ;  /* 0x0000000c07007c0c */ /* 0x000fe2000c741270 */
[----:B------:R-:W-:Y:S04]  /*2660*/  STS [R15+0x800], R24 ;  /* 0x000800180f007388 */ /* 0x000fe80000000800 */
        /* <DEDUP_REMOVED lines=19> */
[----:B------:R4:W-:Y:S04]  /*27a0*/  STS [R15+0x8a0], R64 ;  /* 0x0008a0400f007388 */ /* 0x0009e80000000800 */
[----:B------:R5:W-:Y:S04]  /*27b0*/  STS [R15+0x1920], R66 ;  /* 0x001920420f007388 */ /* 0x000be80000000800 */
[----:B------:R-:W-:Y:S01]  /*27c0*/  STS [R15+0x8b0], R68 ;  /* 0x0008b0440f007388 */ /* 0x000fe20000000800 */
[----:B----4-:R-:W-:-:S03]  /*27d0*/  LEA R64, R6, UR7, 0x1 ;  /* 0x0000000706407c11 */ /* 0x010fc6000f8e08ff */
[----:B------:R-:W-:Y:S01]  /*27e0*/  STS [R15+0x1930], R70 ;  /* 0x001930460f007388 */ /* 0x000fe20000000800 */
[----:B-----5:R-:W4:Y:S03]  /*27f0*/  LDC R66, c[0x0][0x23c] ;  /* 0x00008f00ff427b82 */ /* 0x020f260000000800 */
[----:B------:R-:W-:Y:S04]  /*2800*/  STS [R15+0x8c0], R72 ;  /* 0x0008c0480f007388 */ /* 0x000fe80000000800 */
[----:B------:R-:W-:Y:S04]  /*2810*/  STS [R15+0x1940], R74 ;  /* 0x0019404a0f007388 */ /* 0x000fe80000000800 */
[----:B------:R-:W-:Y:S04]  /*2820*/  STS [R15+0x8d0], R76 ;  /* 0x0008d04c0f007388 */ /* 0x000fe80000000800 */
[----:B------:R-:W-:Y:S04]  /*2830*/  STS [R15+0x1950], R78 ;  /* 0x0019504e0f007388 */ /* 0x000fe80000000800 */
[----:B------:R-:W-:Y:S04]  /*2840*/  STS [R15+0x8e0], R80 ;  /* 0x0008e0500f007388 */ /* 0x000fe80000000800 */
[----:B------:R-:W-:Y:S01]  /*2850*/  STS [R15+0x1960], R82 ;  /* 0x001960520f007388 */ /* 0x000fe20000000800 */
[----:B----4-:R-:W-:-:S03]  /*2860*/  IMAD R13, R11, R66, RZ ;  /* 0x000000420b0d7224 */ /* 0x010fc600078e02ff */
[----:B------:R-:W-:Y:S01]  /*2870*/  STS [R15+0x8f0], R84 ;  /* 0x0008f0540f007388 */ /* 0x000fe20000000800 */
[----:B------:R-:W-:-:S03]  /*2880*/  IMAD R5, R66, 0x8, R13 ;  /* 0x0000000842057824 */ /* 0x000fc600078e020d */
[----:B------:R-:W-:Y:S01]  /*2890*/  STS [R15+0x1970], R86 ;  /* 0x001970560f007388 */ /* 0x000fe20000000800 */
[----:B-1----:R-:W-:-:S03]  /*28a0*/  IMAD.WIDE R12, R13, 0x2, R18 ;  /* 0x000000020d0c7825 */ /* 0x002fc600078e0212 */
[----:B------:R-:W-:Y:S01]  /*28b0*/  STS [R15+0x900], R88 ;  /* 0x000900580f007388 */ /* 0x000fe20000000800 */
[----:B------:R-:W-:-:S03]  /*28c0*/  IMAD.WIDE R8, R5, 0x2, R18 ;  /* 0x0000000205087825 */ /* 0x000fc600078e0212 */
[----:B------:R-:W-:Y:S01]  /*28d0*/  STS [R15+0x1980], R90 ;  /* 0x0019805a0f007388 */ /* 0x000fe20000000800 */
[----:B------:R-:W-:-:S03]  /*28e0*/  IMAD.WIDE R12, R2, 0x2, R12 ;  /* 0x00000002020c7825 */ /* 0x000fc600078e020c */
        /* <DEDUP_REMOVED lines=29> */
[----:B------:R1:W-:Y:S01]  /*2ac0*/  STS [R15+0x1a70], R150 ;  /* 0x001a70960f007388 */ /* 0x0003e20000000800 */
[----:B------:R-:W-:Y:S01]  /*2ad0*/  BAR.SYNC.DEFER_BLOCKING 0x0 ;  /* 0x0000000000007b1d */ /* 0x000fe20000010000 */
[----:B-1----:R-:W-:-:S04]  /*2ae0*/  IMAD R15, R66, 0x8, R5 ;  /* 0x00000008420f7824 */ /* 0x002fc800078e0205 */
[----:B------:R-:W-:Y:S02]  /*2af0*/  IMAD R5, R66, 0x8, R15 ;  /* 0x0000000842057824 */ /* 0x000fe400078e020f */
[----:B------:R-:W-:-:S04]  /*2b00*/  IMAD.WIDE R10, R15, 0x2, R18 ;  /* 0x000000020f0a7825 */ /* 0x000fc800078e0212 */
[----:B------:R-:W-:-:S04]  /*2b10*/  IMAD.WIDE R6, R5, 0x2, R18 ;  /* 0x0000000205067825 */ /* 0x000fc800078e0212 */
[----:B------:R-:W-:Y:S02]  /*2b20*/  IMAD R5, R66, 0x8, R5 ;  /* 0x0000000842057824 */ /* 0x000fe400078e0205 */
[----:B------:R-:W-:Y:S01]  /*2b30*/  IMAD.WIDE R14, R2, 0x2, R8 ;  /* 0x00000002020e7825 */ /* 0x000fe200078e0208 */
[----:B------:R-:W1:Y:S03]  /*2b40*/  LDS.128 R20, [R64+0x800] ;  /* 0x0008000040147984 */ /* 0x000e660000000c00 */
[----:B------:R-:W-:Y:S01]  /*2b50*/  IMAD R9, R66, 0x8, R5 ;  /* 0x0000000842097824 */ /* 0x000fe200078e0205 */
[----:B------:R-:W4:Y:S01]  /*2b60*/  LDS.128 R24, [R64+0x1880] ;  /* 0x0018800040187984 */ /* 0x000f220000000c00 */
[----:B------:R-:W-:-:S03]  /*2b70*/  IMAD.WIDE R16, R2, 0x2, R6 ;  /* 0x0000000202107825 */ /* 0x000fc600078e0206 */
[----:B------:R-:W5:Y:S01]  /*2b80*/  LDS.128 R28, [R64+0x2900] ;  /* 0x00290000401c7984 */ /* 0x000f620000000c00 */
[----:B------:R-:W-:-:S03]  /*2b90*/  IMAD.WIDE R10, R2, 0x2, R10 ;  /* 0x00000002020a7825 */ /* 0x000fc600078e020a */
[----:B------:R-:W2:Y:S01]  /*2ba0*/  LDS.128 R32, [R64+0x3980] ;  /* 0x0039800040207984 */ /* 0x000ea20000000c00 */
[----:B------:R-:W-:-:S03]  /*2bb0*/  IMAD.WIDE R6, R5, 0x2, R18 ;  /* 0x0000000205067825 */ /* 0x000fc600078e0212 */
[----:B------:R-:W2:Y:S01]  /*2bc0*/  LDS.128 R36, [R64+0x4a00] ;  /* 0x004a000040247984 */ /* 0x000ea20000000c00 */
[----:B------:R-:W-:Y:S02]  /*2bd0*/  IMAD R5, R66, 0x8, R9 ;  /* 0x0000000842057824 */ /* 0x000fe400078e0209 */
[----:B------:R-:W-:Y:S01]  /*2be0*/  IMAD.WIDE R8, R9, 0x2, R18 ;  /* 0x0000000209087825 */ /* 0x000fe200078e0212 */
[----:B------:R-:W3:Y:S04]  /*2bf0*/  LDS.128 R40, [R64+0x5a80] ;  /* 0x005a800040287984 */ /* 0x000ee80000000c00 */
[----:B------:R-:W3:Y:S01]  /*2c00*/  LDS.128 R44, [R64+0x6b00] ;  /* 0x006b0000402c7984 */ /* 0x000ee20000000c00 */
[----:B------:R-:W-:-:S03]  /*2c10*/  IMAD.WIDE R8, R2, 0x2, R8 ;  /* 0x0000000202087825 */ /* 0x000fc600078e0208 */
[----:B------:R-:W3:Y:S04]  /*2c20*/  LDS.128 R48, [R64+0x7b80] ;  /* 0x007b800040307984 */ /* 0x000ee80000000c00 */
[----:B------:R-:W3:Y:S04]  /*2c30*/  LDS.128 R52, [R64+0x8c00] ;  /* 0x008c000040347984 */ /* 0x000ee80000000c00 */
[----:B------:R-:W-:Y:S04]  /*2c40*/  LDS.128 R56, [R64+0xef00] ;  /* 0x00ef000040387984 */ /* 0x000fe80000000c00 */
[----:B-1----:R1:W-:Y:S01]  /*2c50*/  @P6 STG.E.128 desc[UR20][R12.64], R20 ;  /* 0x000000140c006986 */ /* 0x0023e2000c101d14 */
[----:B------:R-:W-:-:S03]  /*2c60*/  ISETP.LT.AND P6, PT, R175, UR12, !P0 ;  /* 0x0000000caf007c0c */ /* 0x000fc6000c7c1270 */
[----:B----4-:R4:W-:Y:S01]  /*2c70*/  @P5 STG.E.128 desc[UR20][R14.64], R24 ;  /* 0x000000180e005986 */ /* 0x0109e2000c101d14 */
[----:B------:R-:W-:-:S03]  /*2c80*/  ISETP.LT.AND P5, PT, R174, UR12, !P0 ;  /* 0x0000000cae007c0c */ /* 0x000fc6000c7a1270 */
[----:B-----5:R5:W-:Y:S01]  /*2c90*/  @P4 STG.E.128 desc[UR20][R10.64], R28 ;  /* 0x0000001c0a004986 */ /* 0x020be2000c101d14 */
[----:B------:R-:W-:-:S03]  /*2ca0*/  ISETP.LT.AND P4, PT, R173, UR12, !P0 ;  /* 0x0000000cad007c0c */ /* 0x000fc6000c781270 */
[----:B------:R-:W3:Y:S04]  /*2cb0*/  LDS.128 R28, [R64+0x9c80] ;  /* 0x009c8000401c7984 */ /* 0x000ee80000000c00 */
[----:B--2---:R-:W-:Y:S01]  /*2cc0*/  @P3 STG.E.128 desc[UR20][R16.64], R32 ;  /* 0x0000002010003986 */ /* 0x004fe2000c101d14 */
[----:B------:R-:W-:Y:S01]  /*2cd0*/  ISETP.LT.AND P3, PT, R172, UR12, !P0 ;  /* 0x0000000cac007c0c */ /* 0x000fe2000c761270 */
[----:B-1----:R-:W-:Y:S02]  /*2ce0*/  IMAD.WIDE R12, R2, 0x2, R6 ;  /* 0x00000002020c7825 */ /* 0x002fe400078e0206 */
[----:B------:R-:W1:Y:S02]  /*2cf0*/  LDS.128 R32, [R64+0xad00] ;  /* 0x00ad000040207984 */ /* 0x000e640000000c00 */
[----:B------:R-:W-:Y:S01]  /*2d00*/  IMAD.WIDE R6, R5, 0x2, R18 ;  /* 0x0000000205067825 */ /* 0x000fe200078e0212 */
[----:B----4-:R-:W2:Y:S01]  /*2d10*/  LDC R27, c[0x0][0xc] ;  /* 0x00000300ff1b7b82 */ /* 0x010ea20000000800 */
[----:B------:R-:W-:Y:S01]  /*2d20*/  @P2 STG.E.128 desc[UR20][R12.64], R36 ;  /* 0x000000240c002986 */ /* 0x000fe2000c101d14 */
[----:B------:R-:W-:Y:S01]  /*2d30*/  ISETP.LT.AND P2, PT, R171, UR12, !P0 ;  /* 0x0000000cab007c0c */ /* 0x000fe2000c741270 */
[----:B------:R-:W-:Y:S01]  /*2d40*/  IMAD R5, R66, 0x8, R5 ;  /* 0x0000000842057824 */ /* 0x000fe200078e0205 */
[----:B------:R-:W-:Y:S01]  /*2d50*/  ULDC UR11, c[0x0][0x10] ;  /* 0x00000400000b7ab9 */ /* 0x000fe20000000800 */
[----:B-----5:R-:W-:Y:S01]  /*2d60*/  IMAD.WIDE R10, R2, 0x2, R6 ;  /* 0x00000002020a7825 */ /* 0x020fe200078e0206 */
[----:B---3--:R3:W-:Y:S01]  /*2d70*/  @P6 STG.E.128 desc[UR20][R8.64], R40 ;  /* 0x0000002808006986 */ /* 0x0087e2000c101d14 */
[----:B------:R-:W-:Y:S01]  /*2d80*/  ISETP.LT.AND P6, PT, R170, UR12, !P0 ;  /* 0x0000000caa007c0c */ /* 0x000fe2000c7c1270 */
[----:B------:R-:W-:Y:S01]  /*2d90*/  UIMAD UR9, UR10, UR11, UR9 ;  /* 0x0000000b0a0972a4 */ /* 0x000fe2000f8e0209 */
[----:B------:R-:W-:Y:S01]  /*2da0*/  IMAD.WIDE R6, R5, 0x2, R18 ;  /* 0x0000000205067825 */ /* 0x000fe200078e0212 */
[----:B------:R-:W4:Y:S03]  /*2db0*/  LDS.128 R36, [R64+0xbd80] ;  /* 0x00bd800040247984 */ /* 0x000f260000000c00 */
[----:B------:R-:W-:Y:S01]  /*2dc0*/  IMAD R5, R66, 0x8, R5 ;  /* 0x0000000842057824 */ /* 0x000fe200078e0205 */
[----:B------:R5:W-:Y:S01]  /*2dd0*/  @P5 STG.E.128 desc[UR20][R10.64], R44 ;  /* 0x0000002c0a005986 */ /* 0x000be2000c101d14 */
[----:B------:R-:W-:Y:S01]  /*2de0*/  IMAD.WIDE R14, R2, 0x2, R6 ;  /* 0x00000002020e7825 */ /* 0x000fe200078e0206 */
[----:B------:R-:W-:-:S02]  /*2df0*/  ISETP.LT.AND P5, PT, R169, UR12, !P0 ;  /* 0x0000000ca9007c0c */ /* 0x000fc4000c7a1270 */
[----:B------:R-:W4:Y:S01]  /*2e00*/  LDS.128 R40, [R64+0xce00] ;  /* 0x00ce000040287984 */ /* 0x000f220000000c00 */
[----:B------:R-:W-:-:S03]  /*2e10*/  IMAD.WIDE R6, R5, 0x2, R18 ;  /* 0x0000000205067825 */ /* 0x000fc600078e0212 */
[----:B------:R-:W4:Y:S01]  /*2e20*/  LDS.128 R44, [R64+0xde80] ;  /* 0x00de8000402c7984 */ /* 0x000f220000000c00 */
[----:B------:R-:W-:Y:S02]  /*2e30*/  IMAD R5, R66, 0x8, R5 ;  /* 0x0000000842057824 */ /* 0x000fe400078e0205 */
[----:B---3--:R-:W-:Y:S01]  /*2e40*/  IMAD.WIDE R8, R2, 0x2, R6 ;  /* 0x0000000202087825 */ /* 0x008fe200078e0206 */
[----:B------:R-:W3:Y:S03]  /*2e50*/  LDS.128 R60, [R64+0xff80] ;  /* 0x00ff8000403c7984 */ /* 0x000ee60000000c00 */
[----:B------:R-:W-:Y:S01]  /*2e60*/  IMAD.WIDE R6, R5, 0x2, R18 ;  /* 0x0000000205067825 */ /* 0x000fe200078e0212 */
[----:B------:R1:W-:Y:S01]  /*2e70*/  @P4 STG.E.128 desc[UR20][R14.64], R48 ;  /* 0x000000300e004986 */ /* 0x0003e2000c101d14 */
[----:B------:R-:W-:Y:S02]  /*2e80*/  ISETP.LT.AND P4, PT, R168, UR12, !P0 ;  /* 0x0000000ca8007c0c */ /* 0x000fe4000c781270 */
[----:B-----5:R-:W-:Y:S01]  /*2e90*/  IMAD R11, R66, 0x8, R5 ;  /* 0x00000008420b7824 */ /* 0x020fe200078e0205 */
[----:B------:R5:W-:Y:S01]  /*2ea0*/  @P3 STG.E.128 desc[UR20][R8.64], R52 ;  /* 0x0000003408003986 */ /* 0x000be2000c101d14 */
[----:B------:R-:W-:Y:S01]  /*2eb0*/  IMAD.WIDE R20, R2, 0x2, R6 ;  /* 0x0000000202147825 */ /* 0x000fe200078e0206 */
[----:B------:R-:W-:Y:S01]  /*2ec0*/  ISETP.LT.AND P3, PT, R166, UR12, !P0 ;  /* 0x0000000ca6007c0c */ /* 0x000fe2000c761270 */
[----:B------:R-:W3:Y:S02]  /*2ed0*/  LDC.64 R6, c[0x0][0x240] ;  /* 0x00009000ff067b82 */ /* 0x000ee40000000a00 */
[----:B------:R-:W-:Y:S01]  /*2ee0*/  IMAD R13, R66, 0x8, R11 ;  /* 0x00000008420d7824 */ /* 0x000fe200078e020b */
[----:B------:R3:W-:Y:S01]  /*2ef0*/  @P2 STG.E.128 desc[UR20][R20.64], R28 ;  /* 0x0000001c14002986 */ /* 0x0007e2000c101d14 */
[----:B------:R-:W-:Y:S01]  /*2f00*/  ISETP.LT.AND P2, PT, R162, UR12, !P0 ;  /* 0x0000000ca2007c0c */ /* 0x000fe2000c741270 */
[----:B--2---:R-:W-:Y:S01]  /*2f10*/  IMAD R27, R27, UR9, R0 ;  /* 0x000000091b1b7c24 */ /* 0x004fe2000f8e0200 */
[----:B------:R-:W-:-:S03]  /*2f20*/  ISETP.LT.AND P0, PT, R164, UR12, !P0 ;  /* 0x0000000ca4007c0c */ /* 0x000fc6000c701270 */
[----:B------:R-:W-:Y:S02]  /*2f30*/  IMAD R5, R27, 0x212, RZ ;  /* 0x000002121b057824 */ /* 0x000fe400078e02ff */
[----:B-1----:R-:W-:-:S04]  /*2f40*/  IMAD R15, R66, 0x8, R13 ;  /* 0x00000008420f7824 */ /* 0x002fc800078e020d */
[----:B------:R-:W-:Y:S02]  /*2f50*/  IMAD R17, R66, 0x8, R15 ;  /* 0x0000000842117824 */ /* 0x000fe400078e020f */
[----:B-----5:R-:W-:-:S04]  /*2f60*/  IMAD.WIDE R8, R11, 0x2, R18 ;  /* 0x000000020b087825 */ /* 0x020fc800078e0212 */
[----:B------:R-:W-:Y:S02]  /*2f70*/  IMAD R23, R66, 0x8, R17 ;  /* 0x0000000842177824 */ /* 0x000fe400078e0211 */
[----:B------:R-:W-:-:S04]  /*2f80*/  IMAD.WIDE R10, R13, 0x2, R18 ;  /* 0x000000020d0a7825 */ /* 0x000fc800078e0212 */
[----:B------:R-:W-:Y:S02]  /*2f90*/  IMAD R25, R66, 0x8, R23 ;  /* 0x0000000842197824 */ /* 0x000fe400078e0217 */
[----:B------:R-:W-:-:S04]  /*2fa0*/  IMAD.WIDE R12, R15, 0x2, R18 ;  /* 0x000000020f0c7825 */ /* 0x000fc800078e0212 */
[----:B------:R-:W-:-:S04]  /*2fb0*/  IMAD.WIDE R14, R17, 0x2, R18 ;  /* 0x00000002110e7825 */ /* 0x000fc800078e0212 */
[----:B------:R-:W-:Y:S01]  /*2fc0*/  IMAD.WIDE R16, R23, 0x2, R18 ;  /* 0x0000000217107825 */ /* 0x000fe200078e0212 */
[----:B------:R-:W-:-:S03]  /*2fd0*/  IADD3 R23, R4, 0x2, R5 ;  /* 0x0000000204177810 */ /* 0x000fc60007ffe005 */
[----:B------:R-:W-:-:S04]  /*2fe0*/  IMAD.WIDE R18, R25, 0x2, R18 ;  /* 0x0000000219127825 */ /* 0x000fc800078e0212 */
[----:B---3--:R-:W-:-:S04]  /*2ff0*/  IMAD.WIDE R20, R2, 0x2, R8 ;  /* 0x0000000202147825 */ /* 0x008fc800078e0208 */
[C---:B------:R-:W-:Y:S01]  /*3000*/  IMAD.WIDE R10, R2.reuse, 0x2, R10 ;  /* 0x00000002020a7825 */ /* 0x040fe200078e020a */
[----:B------:R1:W-:Y:S03]  /*3010*/  @P6 STG.E.128 desc[UR20][R20.64], R32 ;  /* 0x0000002014006986 */ /* 0x0003e6000c101d14 */
[C---:B------:R-:W-:Y:S01]  /*3020*/  IMAD.WIDE R12, R2.reuse, 0x2, R12 ;  /* 0x00000002020c7825 */ /* 0x040fe200078e020c */
[----:B----4-:R1:W-:Y:S03]  /*3030*/  @P5 STG.E.128 desc[UR20][R10.64], R36 ;  /* 0x000000240a005986 */ /* 0x0103e6000c101d14 */
[C---:B------:R-:W-:Y:S01]  /*3040*/  IMAD.WIDE R14, R2.reuse, 0x2, R14 ;  /* 0x00000002020e7825 */ /* 0x040fe200078e020e */
[----:B------:R1:W-:Y:S03]  /*3050*/  @P4 STG.E.128 desc[UR20][R12.64], R40 ;  /* 0x000000280c004986 */ /* 0x0003e6000c101d14 */
[C---:B------:R-:W-:Y:S01]  /*3060*/  IMAD.WIDE R16, R2.reuse, 0x2, R16 ;  /* 0x0000000202107825 */ /* 0x040fe200078e0210 */
[----:B------:R1:W-:Y:S03]  /*3070*/  @P3 STG.E.128 desc[UR20][R14.64], R44 ;  /* 0x0000002c0e003986 */ /* 0x0003e6000c101d14 */
[----:B------:R-:W-:Y:S01]  /*3080*/  IMAD.WIDE R18, R2, 0x2, R18 ;  /* 0x0000000202127825 */ /* 0x000fe200078e0212 */
[----:B------:R1:W-:Y:S03]  /*3090*/  @P2 STG.E.128 desc[UR20][R16.64], R56 ;  /* 0x0000003810002986 */ /* 0x0003e6000c101d14 */
[----:B------:R-:W-:Y:S01]  /*30a0*/  IMAD.WIDE R8, R23, 0x4, R6 ;  /* 0x0000000417087825 */ /* 0x000fe200078e0206 */
[----:B------:R1:W-:Y:S01]  /*30b0*/  @P0 STG.E.128 desc[UR20][R18.64], R60 ;  /* 0x0000003c12000986 */ /* 0x0003e2000c101d14 */
[----:B------:R-:W-:Y:S06]  /*30c0*/  BAR.SYNC.DEFER_BLOCKING 0x0 ;  /* 0x0000000000007b1d */ /* 0x000fec0000010000 */
[----:B------:R1:W-:Y:S04]  /*30d0*/  STG.E desc[UR20][R8.64], R65 ;  /* 0x0000004108007986 */ /* 0x0003e8000c101914 */
[----:B------:R1:W-:Y:S01]  /*30e0*/  STG.E desc[UR20][R8.64+0x4], R3 ;  /* 0x0000040308007986 */ /* 0x0003e2000c101914 */
[----:B------:R-:W-:Y:S05]  /*30f0*/  @P1 EXIT ;  /* 0x000000000000194d */ /* 0x000fea0003800000 */
[----:B-1----:R-:W1:Y:S01]  /*3100*/  LDS.128 R16, [UR7] ;  /* 0x00000007ff107984 */ /* 0x002e620008000c00 */
[C---:B------:R-:W-:Y:S01]  /*3110*/  VIADD R9, R5.reuse, 0xfffffffe ;  /* 0xfffffffe05097836 */ /* 0x040fe20000000000 */
[C---:B------:R-:W-:Y:S01]  /*3120*/  IADD3.X R13, R5.reuse, 0x14, RZ, PT, PT ;  /* 0x00000014050d7810 */ /* 0x040fe20003fee4ff */
[----:B------:R-:W-:Y:S01]  /*3130*/  IMAD.WIDE R2, R5, 0x4, R6 ;  /* 0x0000000405027825 */ /* 0x000fe200078e0206 */
[----:B------:R-:W2:Y:S03]  /*3140*/  LDS.128 R20, [UR7+0x10] ;  /* 0x00001007ff147984 */ /* 0x000ea60008000c00 */
[----:B------:R-:W-:Y:S01]  /*3150*/  VIADD R9, R9, 0x14 ;  /* 0x0000001409097836 */ /* 0x000fe20000000000 */
[----:B------:R-:W3:Y:S01]  /*3160*/  LDS.128 R28, [UR7+0x20] ;  /* 0x00002007ff1c7984 */ /* 0x000ee20008000c00 */
[C---:B------:R-:W-:Y:S01]  /*3170*/  VIADD R15, R5.reuse, 0x4 ;  /* 0x00000004050f7836 */ /* 0x040fe20000000000 */
[----:B------:R-:W-:Y:S01]  /*3180*/  UIADD3 UR7, UR7, 0x34, URZ ;  /* 0x0000003407077890 */ /* 0x000fe2000fffe03f */
[----:B------:R-:W-:Y:S01]  /*3190*/  VIADD R25, R5, 0x6 ;  /* 0x0000000605197836 */ /* 0x000fe20000000000 */
[----:B------:R4:W-:Y:S01]  /*31a0*/  STG.E desc[UR20][R2.64+0x4], R27 ;  /* 0x0000041b02007986 */ /* 0x0009e2000c101914 */
[----:B------:R-:W-:-:S02]  /*31b0*/  IMAD.MOV.U32 R33, RZ, RZ, -0x21524111 ;  /* 0xdeadbeefff217424 */ /* 0x000fc400078e00ff */
[C---:B------:R-:W-:Y:S02]  /*31c0*/  VIADD R11, R5.reuse, 0x14 ;  /* 0x00000014050b7836 */ /* 0x040fe40000000000 */
[----:B------:R-:W-:Y:S01]  /*31d0*/  VIADD R0, R5, 0x8 ;  /* 0x0000000805007836 */ /* 0x000fe20000000000 */
[----:B------:R5:W-:Y:S01]  /*31e0*/  STG.E desc[UR20][R2.64], R33 ;  /* 0x0000002102007986 */ /* 0x000be2000c101914 */
[----:B------:R-:W-:-:S04]  /*31f0*/  IMAD.WIDE R8, R9, 0x4, R6 ;  /* 0x0000000409087825 */ /* 0x000fc800078e0206 */
[----:B------:R-:W-:Y:S02]  /*3200*/  VIADD R15, R15, 0x14 ;  /* 0x000000140f0f7836 */ /* 0x000fe40000000000 */
[----:B------:R-:W-:Y:S02]  /*3210*/  VIADD R25, R25, 0x14 ;  /* 0x0000001419197836 */ /* 0x000fe40000000000 */
[----:B------:R-:W-:-:S04]  /*3220*/  IMAD.WIDE R10, R11, 0x4, R6 ;  /* 0x000000040b0a7825 */ /* 0x000fc800078e0206 */
[----:B----4-:R-:W-:Y:S02]  /*3230*/  VIADD R27, R0, 0x14 ;  /* 0x00000014001b7836 */ /* 0x010fe40000000000 */
[----:B------:R-:W-:-:S04]  /*3240*/  IMAD.WIDE R12, R13, 0x4, R6 ;  /* 0x000000040d0c7825 */ /* 0x000fc800078e0206 */
[--C-:B-----5:R-:W-:Y:S01]  /*3250*/  IMAD.WIDE R2, R15, 0x4, R6.reuse ;  /* 0x000000040f027825 */ /* 0x120fe200078e0206 */
[----:B-1----:R-:W-:Y:S03]  /*3260*/  STG.E desc[UR20][R8.64], R16 ;  /* 0x0000001008007986 */ /* 0x002fe6000c101914 */
[--C-:B------:R-:W-:Y:S01]  /*3270*/  IMAD.WIDE R14, R27, 0x4, R6.reuse ;  /* 0x000000041b0e7825 */ /* 0x100fe200078e0206 */
[----:B------:R1:W-:Y:S03]  /*3280*/  STG.E desc[UR20][R8.64+0x4], R17 ;  /* 0x0000041108007986 */ /* 0x0003e6000c101914 */
[----:B------:R-:W-:Y:S02]  /*3290*/  IMAD.MOV.U32 R42, RZ, RZ, 0xa ;  /* 0x0000000aff2a7424 */ /* 0x000fe400078e00ff */
[----:B------:R-:W-:Y:S01]  /*32a0*/  IMAD.MOV.U32 R43, RZ, RZ, RZ ;  /* 0x000000ffff2b7224 */ /* 0x000fe200078e00ff */
[----:B------:R4:W-:Y:S04]  /*32b0*/  STG.E desc[UR20][R10.64], R18 ;  /* 0x000000120a007986 */ /* 0x0009e8000c101914 */
[----:B------:R4:W-:Y:S01]  /*32c0*/  STG.E desc[UR20][R10.64+0x4], R19 ;  /* 0x000004130a007986 */ /* 0x0009e2000c101914 */
[----:B-1----:R-:W-:-:S03]  /*32d0*/  IMAD.WIDE R8, R25, 0x4, R6 ;  /* 0x0000000419087825 */ /* 0x002fc600078e0206 */
[----:B--2---:R4:W-:Y:S04]  /*32e0*/  STG.E desc[UR20][R12.64], R20 ;  /* 0x000000140c007986 */ /* 0x0049e8000c101914 */
[----:B------:R4:W-:Y:S04]  /*32f0*/  STG.E desc[UR20][R12.64+0x4], R21 ;  /* 0x000004150c007986 */ /* 0x0009e8000c101914 */
[----:B------:R4:W-:Y:S04]  /*3300*/  STG.E desc[UR20][R2.64], R22 ;  /* 0x0000001602007986 */ /* 0x0009e8000c101914 */
[----:B------:R4:W-:Y:S04]  /*3310*/  STG.E desc[UR20][R2.64+0x4], R23 ;  /* 0x0000041702007986 */ /* 0x0009e8000c101914 */
[----:B---3--:R4:W-:Y:S04]  /*3320*/  STG.E desc[UR20][R8.64], R28 ;  /* 0x0000001c08007986 */ /* 0x0089e8000c101914 */
[----:B------:R4:W-:Y:S04]  /*3330*/  STG.E desc[UR20][R8.64+0x4], R29 ;  /* 0x0000041d08007986 */ /* 0x0009e8000c101914 */
[----:B------:R4:W-:Y:S04]  /*3340*/  STG.E desc[UR20][R14.64], R30 ;  /* 0x0000001e0e007986 */ /* 0x0009e8000c101914 */
[----:B------:R4:W-:Y:S02]  /*3350*/  STG.E desc[UR20][R14.64+0x4], R31 ;  /* 0x0000041f0e007986 */ /* 0x0009e4000c101914 */
.L_x_5:
[----:B----4-:R-:W1:Y:S01]  /*3360*/  LDS.64 R14, [UR7+-0x4] ;  /* 0xfffffc07ff0e7984 */ /* 0x010e620008000a00 */
[C-C-:B------:R-:W-:Y:S02]  /*3370*/  IADD3 R9, R5.reuse, 0x2, R42.reuse ;  /* 0x0000000205097810 */ /* 0x140fe40007ffe02a */
[C-C-:B------:R-:W-:Y:S01]  /*3380*/  IADD3 R3, R5.reuse, 0x14, R42.reuse ;  /* 0x0000001405037810 */ /* 0x140fe20007ffe02a */
[----:B------:R-:W2:Y:S01]  /*3390*/  LDS.64 R16, [UR7+0x4] ;  /* 0x00000407ff107984 */ /* 0x000ea20008000a00 */
[--C-:B------:R-:W-:Y:S01]  /*33a0*/  IADD3 R25, R5, 0x8, R42.reuse ;  /* 0x0000000805197810 */ /* 0x100fe20007ffe02a */
[----:B------:R-:W-:Y:S01]  /*33b0*/  VIADD R9, R9, 0x14 ;  /* 0x0000001409097836 */ /* 0x000fe20000000000 */
[----:B------:R-:W-:Y:S01]  /*33c0*/  IADD3 R11, R5, 0x4, R42 ;  /* 0x00000004050b7810 */ /* 0x000fe20007ffe02a */
[----:B------:R-:W3:Y:S01]  /*33d0*/  LDS.64 R18, [UR7+0xc] ;  /* 0x00000c07ff127984 */ /* 0x000ee20008000a00 */
[----:B------:R-:W-:Y:S01]  /*33e0*/  IMAD.WIDE R2, R3, 0x4, R6 ;  /* 0x0000000403027825 */ /* 0x000fe200078e0206 */
[----:B------:R-:W-:-:S02]  /*33f0*/  IADD3 R13, R5, 0x6, R42 ;  /* 0x00000006050d7810 */ /* 0x000fc40007ffe02a */
[----:B------:R-:W4:Y:S01]  /*3400*/  LDS.64 R20, [UR7+0x14] ;  /* 0x00001407ff147984 */ /* 0x000f220008000a00 */
[----:B------:R-:W-:Y:S01]  /*3410*/  IMAD.WIDE R8, R9, 0x4, R6 ;  /* 0x0000000409087825 */ /* 0x000fe200078e0206 */
[--C-:B------:R-:W-:Y:S02]  /*3420*/  IADD3 R0, R5, 0xa, R42.reuse ;  /* 0x0000000a05007810 */ /* 0x100fe40007ffe02a */
[----:B------:R-:W5:Y:S01]  /*3430*/  LDS.64 R22, [UR7+0x1c] ;  /* 0x00001c07ff167984 */ /* 0x000f620008000a00 */
[----:B------:R-:W-:Y:S01]  /*3440*/  VIADD R25, R25, 0x14 ;  /* 0x0000001419197836 */ /* 0x000fe20000000000 */
[----:B------:R-:W-:Y:S01]  /*3450*/  IADD3 R4, R5, 0xc, R42 ;  /* 0x0000000c05047810 */ /* 0x000fe20007ffe02a */
[----:B------:R-:W-:Y:S01]  /*3460*/  VIADD R11, R11, 0x14 ;  /* 0x000000140b0b7836 */ /* 0x000fe20000000000 */
[----:B------:R-:W3:Y:S01]  /*3470*/  LDS.64 R26, [UR7+0x24] ;  /* 0x00002407ff1a7984 */ /* 0x000ee20008000a00 */
[----:B------:R-:W-:Y:S02]  /*3480*/  VIADD R13, R13, 0x14 ;  /* 0x000000140d0d7836 */ /* 0x000fe40000000000 */
[--C-:B------:R-:W-:Y:S01]  /*3490*/  IMAD.WIDE R10, R11, 0x4, R6.reuse ;  /* 0x000000040b0a7825 */ /* 0x100fe200078e0206 */
[----:B------:R-:W3:Y:S03]  /*34a0*/  LDS.64 R28, [UR7+0x2c] ;  /* 0x00002c07ff1c7984 */ /* 0x000ee60008000a00 */
[--C-:B------:R-:W-:Y:S01]  /*34b0*/  IMAD.WIDE R12, R13, 0x4, R6.reuse ;  /* 0x000000040d0c7825 */ /* 0x100fe200078e0206 */
[----:B------:R-:W4:Y:S04]  /*34c0*/  LDS.64 R30, [UR7+0x34] ;  /* 0x00003407ff1e7984 */ /* 0x000f280008000a00 */
[----:B------:R-:W4:Y:S04]  /*34d0*/  LDS.64 R32, [UR7+0x3c] ;  /* 0x00003c07ff207984 */ /* 0x000f280008000a00 */
[----:B------:R-:W4:Y:S04]  /*34e0*/  LDS.64 R34, [UR7+0x44] ;  /* 0x00004407ff227984 */ /* 0x000f280008000a00 */
[----:B-1----:R-:W-:Y:S04]  /*34f0*/  STG.E desc[UR20][R2.64], R14 ;  /* 0x0000000e02007986 */ /* 0x002fe8000c101914 */
[----:B------:R1:W-:Y:S04]  /*3500*/  STG.E desc[UR20][R2.64+0x4], R15 ;  /* 0x0000040f02007986 */ /* 0x0003e8000c101914 */
[----:B--2---:R-:W-:Y:S04]  /*3510*/  STG.E desc[UR20][R8.64], R16 ;  /* 0x0000001008007986 */ /* 0x004fe8000c101914 */
[----:B------:R2:W-:Y:S04]  /*3520*/  STG.E desc[UR20][R8.64+0x4], R17 ;  /* 0x0000041108007986 */ /* 0x0005e8000c101914 */
[----:B------:R-:W5:Y:S01]  /*3530*/  LDS.64 R16, [UR7+0x4c] ;  /* 0x00004c07ff107984 */ /* 0x000f620008000a00 */
[----:B-1----:R-:W-:Y:S01]  /*3540*/  IMAD.WIDE R2, R25, 0x4, R6 ;  /* 0x0000000419027825 */ /* 0x002fe200078e0206 */
[----:B------:R-:W-:-:S02]  /*3550*/  IADD3 R15, R5, 0x12, R42 ;  /* 0x00000012050f7810 */ /* 0x000fc40007ffe02a */
[----:B------:R-:W1:Y:S03]  /*3560*/  LDS.64 R24, [UR7+0x54] ;  /* 0x00005407ff187984 */ /* 0x000e660008000a00 */
[----:B------:R-:W-:Y:S01]  /*3570*/  VIADD R15, R15, 0x14 ;  /* 0x000000140f0f7836 */ /* 0x000fe20000000000 */
[----:B---3--:R-:W-:Y:S01]  /*3580*/  STG.E desc[UR20][R10.64], R18 ;  /* 0x000000120a007986 */ /* 0x008fe2000c101914 */
[----:B--2---:R-:W-:Y:S01]  /*3590*/  VIADD R9, R0, 0x14 ;  /* 0x0000001400097836 */ /* 0x004fe20000000000 */
[----:B------:R-:W-:Y:S02]  /*35a0*/  IADD3 R0, R5, 0xe, R42 ;  /* 0x0000000e05007810 */ /* 0x000fe40007ffe02a */
[----:B------:R2:W-:Y:S01]  /*35b0*/  STG.E desc[UR20][R10.64+0x4], R19 ;  /* 0x000004130a007986 */ /* 0x0005e2000c101914 */
[----:B------:R-:W-:-:S03]  /*35c0*/  IMAD.WIDE R8, R9, 0x4, R6 ;  /* 0x0000000409087825 */ /* 0x000fc600078e0206 */
[----:B------:R-:W3:Y:S04]  /*35d0*/  LDS.64 R18, [UR7+0x5c] ;  /* 0x00005c07ff127984 */ /* 0x000ee80008000a00 */
[----:B----4-:R-:W-:Y:S04]  /*35e0*/  STG.E desc[UR20][R12.64], R20 ;  /* 0x000000140c007986 */ /* 0x010fe8000c101914 */
[----:B------:R4:W-:Y:S01]  /*35f0*/  STG.E desc[UR20][R12.64+0x4], R21 ;  /* 0x000004150c007986 */ /* 0x0009e2000c101914 */
[----:B--2---:R-:W-:Y:S01]  /*3600*/  VIADD R11, R4, 0x14 ;  /* 0x00000014040b7836 */ /* 0x004fe20000000000 */
[----:B------:R-:W-:-:S02]  /*3610*/  IADD3 R4, R5, 0x14, R42 ;  /* 0x0000001405047810 */ /* 0x000fc40007ffe02a */
[----:B-----5:R-:W-:Y:S01]  /*3620*/  STG.E desc[UR20][R2.64], R22 ;  /* 0x0000001602007986 */ /* 0x020fe2000c101914 */
[----:B------:R-:W-:-:S03]  /*3630*/  IMAD.WIDE R10, R11, 0x4, R6 ;  /* 0x000000040b0a7825 */ /* 0x000fc600078e0206 */
[----:B------:R2:W-:Y:S01]  /*3640*/  STG.E desc[UR20][R2.64+0x4], R23 ;  /* 0x0000041702007986 */ /* 0x0005e2000c101914 */
[----:B----4-:R-:W-:Y:S01]  /*3650*/  VIADD R13, R0, 0x14 ;  /* 0x00000014000d7836 */ /* 0x010fe20000000000 */
[----:B------:R-:W-:Y:S02]  /*3660*/  IADD3 R0, R5, 0x10, R42 ;  /* 0x0000001005007810 */ /* 0x000fe40007ffe02a */
[----:B------:R-:W4:Y:S01]  /*3670*/  LDS.64 R20, [UR7+0x64] ;  /* 0x00006407ff147984 */ /* 0x000f220008000a00 */
[----:B------:R-:W-:-:S03]  /*3680*/  IMAD.WIDE R12, R13, 0x4, R6 ;  /* 0x000000040d0c7825 */ /* 0x000fc600078e0206 */
[----:B------:R-:W5:Y:S01]  /*3690*/  LDS.64 R22, [UR7+0x6c] ;  /* 0x00006c07ff167984 */ /* 0x000f620008000a00 */
[----:B--2---:R-:W-:Y:S01]  /*36a0*/  VIADD R3, R0, 0x14 ;  /* 0x0000001400037836 */ /* 0x004fe20000000000 */
[----:B------:R-:W-:Y:S02]  /*36b0*/  IADD3 R0, R5, 0x16, R42 ;  /* 0x0000001605007810 */ /* 0x000fe40007ffe02a */
[----:B------:R-:W-:Y:S01]  /*36c0*/  STG.E desc[UR20][R8.64], R26 ;  /* 0x0000001a08007986 */ /* 0x000fe2000c101914 */
[----:B------:R-:W-:-:S03]  /*36d0*/  IMAD.WIDE R2, R3, 0x4, R6 ;  /* 0x0000000403027825 */ /* 0x000fc600078e0206 */
[----:B------:R2:W-:Y:S04]  /*36e0*/  STG.E desc[UR20][R8.64+0x4], R27 ;  /* 0x0000041b08007986 */ /* 0x0005e8000c101914 */
[----:B------:R-:W1:Y:S04]  /*36f0*/  LDS.64 R26, [UR7+0x74] ;  /* 0x00007407ff1a7984 */ /* 0x000e680008000a00 */
[----:B------:R-:W-:Y:S04]  /*3700*/  STG.E desc[UR20][R10.64], R28 ;  /* 0x0000001c0a007986 */ /* 0x000fe8000c101914 */
[----:B------:R3:W-:Y:S01]  /*3710*/  STG.E desc[UR20][R10.64+0x4], R29 ;  /* 0x0000041d0a007986 */ /* 0x0007e2000c101914 */
[----:B--2---:R-:W-:Y:S01]  /*3720*/  IMAD.WIDE R8, R15, 0x4, R6 ;  /* 0x000000040f087825 */ /* 0x004fe200078e0206 */
[----:B------:R-:W-:-:S02]  /*3730*/  IADD3 R15, R5, 0x18, R42 ;  /* 0x00000018050f7810 */ /* 0x000fc40007ffe02a */
[----:B------:R-:W2:Y:S03]  /*3740*/  LDS.64 R28, [UR7+0x7c] ;  /* 0x00007c07ff1c7984 */ /* 0x000ea60008000a00 */
[----:B------:R-:W-:Y:S01]  /*3750*/  VIADD R15, R15, 0x14 ;  /* 0x000000140f0f7836 */ /* 0x000fe20000000000 */
[----:B------:R-:W-:Y:S04]  /*3760*/  STG.E desc[UR20][R12.64], R30 ;  /* 0x0000001e0c007986 */ /* 0x000fe8000c101914 */
[----:B------:R4:W-:Y:S01]  /*3770*/  STG.E desc[UR20][R12.64+0x4], R31 ;  /* 0x0000041f0c007986 */ /* 0x0009e2000c101914 */
[----:B---3--:R-:W-:Y:S01]  /*3780*/  VIADD R11, R4, 0x14 ;  /* 0x00000014040b7836 */ /* 0x008fe20000000000 */
[----:B------:R-:W-:-:S02]  /*3790*/  IADD3 R4, R5, 0x1c, R42 ;  /* 0x0000001c05047810 */ /* 0x000fc40007ffe02a */
[----:B------:R-:W3:Y:S01]  /*37a0*/  LDS.64 R30, [UR7+0x84] ;  /* 0x00008407ff1e7984 */ /* 0x000ee20008000a00 */
[----:B------:R-:W-:-:S03]  /*37b0*/  IMAD.WIDE R10, R11, 0x4, R6 ;  /* 0x000000040b0a7825 */ /* 0x000fc600078e0206 */
[----:B------:R-:W-:Y:S01]  /*37c0*/  STG.E desc[UR20][R2.64], R32 ;  /* 0x0000002002007986 */ /* 0x000fe2000c101914 */
[----:B----4-:R-:W-:-:S03]  /*37d0*/  VIADD R13, R0, 0x14 ;  /* 0x00000014000d7836 */ /* 0x010fc60000000000 */
[----:B------:R4:W-:Y:S01]  /*37e0*/  STG.E desc[UR20][R2.64+0x4], R33 ;  /* 0x0000042102007986 */ /* 0x0009e2000c101914 */
[----:B------:R-:W-:Y:S01]  /*37f0*/  IADD3 R0, R5, 0x1a, R42 ;  /* 0x0000001a05007810 */ /* 0x000fe20007ffe02a */
[--C-:B------:R-:W-:Y:S02]  /*3800*/  IMAD.WIDE R12, R13, 0x4, R6.reuse ;  /* 0x000000040d0c7825 */ /* 0x100fe400078e0206 */
[----:B------:R-:W-:Y:S04]  /*3810*/  STG.E desc[UR20][R8.64], R34 ;  /* 0x0000002208007986 */ /* 0x000fe8000c101914 */
[----:B------:R1:W-:Y:S04]  /*3820*/  STG.E desc[UR20][R8.64+0x4], R35 ;  /* 0x0000042308007986 */ /* 0x0003e8000c101914 */
[----:B------:R-:W2:Y:S01]  /*3830*/  LDS.64 R32, [UR7+0x8c] ;  /* 0x00008c07ff207984 */ /* 0x000ea20008000a00 */
[----:B----4-:R-:W-:Y:S01]  /*3840*/  IMAD.WIDE R2, R15, 0x4, R6 ;  /* 0x000000040f027825 */ /* 0x010fe200078e0206 */
[----:B------:R-:W-:-:S02]  /*3850*/  IADD3 R15, R5, 0x26, R42 ;  /* 0x00000026050f7810 */ /* 0x000fc40007ffe02a */
[----:B------:R-:W4:Y:S03]  /*3860*/  LDS.64 R34, [UR7+0x94] ;  /* 0x00009407ff227984 */ /* 0x000f260008000a00 */
[----:B------:R-:W-:Y:S01]  /*3870*/  VIADD R15, R15, 0x14 ;  /* 0x000000140f0f7836 */ /* 0x000fe20000000000 */
[----:B------:R-:W-:Y:S01]  /*3880*/  STG.E desc[UR20][R10.64], R16 ;  /* 0x000000100a007986 */ /* 0x000fe2000c101914 */
[----:B-1----:R-:W-:Y:S01]  /*3890*/  VIADD R9, R0, 0x14 ;  /* 0x0000001400097836 */ /* 0x002fe20000000000 */
[----:B------:R-:W-:Y:S02]  /*38a0*/  IADD3 R0, R5, 0x1e, R42 ;  /* 0x0000001e05007810 */ /* 0x000fe40007ffe02a */
[----:B------:R1:W-:Y:S01]  /*38b0*/  STG.E desc[UR20][R10.64+0x4], R17 ;  /* 0x000004110a007986 */ /* 0x0003e2000c101914 */
[----:B------:R-:W-:-:S03]  /*38c0*/  IMAD.WIDE R8, R9, 0x4, R6 ;  /* 0x0000000409087825 */ /* 0x000fc600078e0206 */
[----:B------:R-:W-:Y:S04]  /*38d0*/  STG.E desc[UR20][R12.64], R24 ;  /* 0x000000180c007986 */ /* 0x000fe8000c101914 */
[----:B------:R3:W-:Y:S04]  /*38e0*/  STG.E desc[UR20][R12.64+0x4], R25 ;  /* 0x000004190c007986 */ /* 0x0007e8000c101914 */
[----:B------:R-:W2:Y:S01]  /*38f0*/  LDS.64 R36, [UR7+0x9c] ;  /* 0x00009c07ff247984 */ /* 0x000ea20008000a00 */
[----:B-1----:R-:W-:Y:S01]  /*3900*/  VIADD R11, R4, 0x14 ;  /* 0x00000014040b7836 */ /* 0x002fe20000000000 */
[----:B------:R-:W-:-:S02]  /*3910*/  IADD3 R4, R5, 0x22, R42 ;  /* 0x0000002205047810 */ /* 0x000fc40007ffe02a */
[----:B------:R-:W1:Y:S01]  /*3920*/  LDS.64 R24, [UR7+0xa4] ;  /* 0x0000a407ff187984 */ /* 0x000e620008000a00 */
[----:B------:R-:W-:-:S03]  /*3930*/  IMAD.WIDE R10, R11, 0x4, R6 ;  /* 0x000000040b0a7825 */ /* 0x000fc600078e0206 */
[----:B------:R-:W1:Y:S01]  /*3940*/  LDS.64 R38, [UR7+0xac] ;  /* 0x0000ac07ff267984 */ /* 0x000e620008000a00 */
[----:B---3--:R-:W-:Y:S01]  /*3950*/  VIADD R13, R0, 0x14 ;  /* 0x00000014000d7836 */ /* 0x008fe20000000000 */
[----:B------:R-:W-:Y:S02]  /*3960*/  IADD3 R0, R5, 0x20, R42 ;  /* 0x0000002005007810 */ /* 0x000fe40007ffe02a */
[----:B------:R-:W3:Y:S01]  /*3970*/  LDS.64 R40, [UR7+0xb4] ;  /* 0x0000b407ff287984 */ /* 0x000ee20008000a00 */
[----:B------:R-:W-:-:S03]  /*3980*/  IMAD.WIDE R12, R13, 0x4, R6 ;  /* 0x000000040d0c7825 */ /* 0x000fc600078e0206 */
[----:B------:R-:W1:Y:S01]  /*3990*/  LDS.64 R16, [UR7+0xbc] ;  /* 0x0000bc07ff107984 */ /* 0x000e620008000a00 */
[----:B------:R-:W-:-:S03]  /*39a0*/  UIADD3 UR7, UR7, 0xc8, URZ ;  /* 0x000000c807077890 */ /* 0x000fc6000fffe03f */
[----:B------:R-:W-:Y:S04]  /*39b0*/  STG.E desc[UR20][R2.64], R18 ;  /* 0x0000001202007986 */ /* 0x000fe8000c101914 */
[----:B------:R4:W-:Y:S04]  /*39c0*/  STG.E desc[UR20][R2.64+0x4], R19 ;  /* 0x0000041302007986 */ /* 0x0009e8000c101914 */
[----:B------:R-:W-:Y:S04]  /*39d0*/  STG.E desc[UR20][R8.64], R20 ;  /* 0x0000001408007986 */ /* 0x000fe8000c101914 */
[----:B------:R2:W-:Y:S01]  /*39e0*/  STG.E desc[UR20][R8.64+0x4], R21 ;  /* 0x0000041508007986 */ /* 0x0005e2000c101914 */
[----:B----4-:R-:W-:Y:S01]  /*39f0*/  VIADD R3, R0, 0x14 ;  /* 0x0000001400037836 */ /* 0x010fe20000000000 */
[----:B------:R-:W-:-:S02]  /*3a00*/  IADD3 R0, R5, 0x24, R42 ;  /* 0x0000002405007810 */ /* 0x000fc40007ffe02a */
[----:B-----5:R-:W-:Y:S01]  /*3a10*/  STG.E desc[UR20][R10.64], R22 ;  /* 0x000000160a007986 */ /* 0x020fe2000c101914 */
[----:B------:R-:W-:Y:S01]  /*3a20*/  IADD3 R19, R5, 0x28, R42 ;  /* 0x0000002805137810 */ /* 0x000fe20007ffe02a */
[----:B------:R-:W-:Y:S02]  /*3a30*/  IMAD.WIDE R2, R3, 0x4, R6 ;  /* 0x0000000403027825 */ /* 0x000fe400078e0206 */
[----:B------:R4:W-:Y:S02]  /*3a40*/  STG.E desc[UR20][R10.64+0x4], R23 ;  /* 0x000004170a007986 */ /* 0x0009e4000c101914 */
[----:B------:R-:W-:Y:S01]  /*3a50*/  VIADD R19, R19, 0x14 ;  /* 0x0000001413137836 */ /* 0x000fe20000000000 */
[----:B--2---:R-:W-:Y:S01]  /*3a60*/  IADD3 R21, R5, 0x2e, R42 ;  /* 0x0000002e05157810 */ /* 0x004fe20007ffe02a */
[----:B------:R-:W-:Y:S01]  /*3a70*/  VIADD R9, R4, 0x14 ;  /* 0x0000001404097836 */ /* 0x000fe20000000000 */
[----:B------:R-:W-:Y:S03]  /*3a80*/  STG.E desc[UR20][R12.64], R26 ;  /* 0x0000001a0c007986 */ /* 0x000fe6000c101914 */
[----:B------:R-:W-:Y:S01]  /*3a90*/  IMAD.WIDE R8, R9, 0x4, R6 ;  /* 0x0000000409087825 */ /* 0x000fe200078e0206 */
[----:B------:R2:W-:Y:S03]  /*3aa0*/  STG.E desc[UR20][R12.64+0x4], R27 ;  /* 0x0000041b0c007986 */ /* 0x0005e6000c101914 */
[----:B----4-:R-:W-:Y:S01]  /*3ab0*/  VIADD R11, R0, 0x14 ;  /* 0x00000014000b7836 */ /* 0x010fe20000000000 */
[----:B------:R-:W-:Y:S01]  /*3ac0*/  IADD3 R0, R5, 0x2a, R42 ;  /* 0x0000002a05007810 */ /* 0x000fe20007ffe02a */
[----:B------:R-:W-:Y:S01]  /*3ad0*/  STG.E desc[UR20][R2.64], R28 ;  /* 0x0000001c02007986 */ /* 0x000fe2000c101914 */
[----:B------:R-:W-:-:S02]  /*3ae0*/  VIADD R21, R21, 0x14 ;  /* 0x0000001415157836 */ /* 0x000fc40000000000 */
[--C-:B------:R-:W-:Y:S01]  /*3af0*/  IMAD.WIDE R10, R11, 0x4, R6.reuse ;  /* 0x000000040b0a7825 */ /* 0x100fe200078e0206 */
[----:B------:R4:W-:Y:S03]  /*3b00*/  STG.E desc[UR20][R2.64+0x4], R29 ;  /* 0x0000041d02007986 */ /* 0x0009e6000c101914 */
[--C-:B--2---:R-:W-:Y:S01]  /*3b10*/  IMAD.WIDE R12, R15, 0x4, R6.reuse ;  /* 0x000000040f0c7825 */ /* 0x104fe200078e0206 */
[----:B------:R-:W-:Y:S03]  /*3b20*/  STG.E desc[UR20][R8.64], R30 ;  /* 0x0000001e08007986 */ /* 0x000fe6000c101914 */
[----:B------:R-:W-:Y:S01]  /*3b30*/  IMAD.WIDE R14, R19, 0x4, R6 ;  /* 0x00000004130e7825 */ /* 0x000fe200078e0206 */
[C-C-:B------:R-:W-:Y:S01]  /*3b40*/  IADD3 R19, R5.reuse, 0x2c, R42.reuse ;  /* 0x0000002c05137810 */ /* 0x140fe20007ffe02a */
[----:B------:R2:W-:Y:S02]  /*3b50*/  STG.E desc[UR20][R8.64+0x4], R31 ;  /* 0x0000041f08007986 */ /* 0x0005e4000c101914 */
[----:B----4-:R-:W-:Y:S01]  /*3b60*/  VIADD R3, R0, 0x14 ;  /* 0x0000001400037836 */ /* 0x010fe20000000000 */
[----:B------:R-:W-:Y:S01]  /*3b70*/  IADD3 R0, R5, 0x30, R42 ;  /* 0x0000003005007810 */ /* 0x000fe20007ffe02a */
[----:B------:R-:W-:Y:S01]  /*3b80*/  VIADD R19, R19, 0x14 ;  /* 0x0000001413137836 */ /* 0x000fe20000000000 */
[----:B------:R-:W-:Y:S01]  /*3b90*/  STG.E desc[UR20][R10.64], R32 ;  /* 0x000000200a007986 */ /* 0x000fe2000c101914 */
[----:B------:R-:W-:-:S03]  /*3ba0*/  IADD3 R42, P0, R42, 0x32, RZ ;  /* 0x000000322a2a7810 */ /* 0x000fc60007f1e0ff */
[----:B------:R4:W-:Y:S01]  /*3bb0*/  STG.E desc[UR20][R10.64+0x4], R33 ;  /* 0x000004210a007986 */ /* 0x0009e2000c101914 */
[----:B--2---:R-:W-:-:S03]  /*3bc0*/  IMAD.WIDE R8, R3, 0x4, R6 ;  /* 0x0000000403087825 */ /* 0x004fc600078e0206 */
[----:B------:R-:W-:Y:S01]  /*3bd0*/  STG.E desc[UR20][R12.64], R34 ;  /* 0x000000220c007986 */ /* 0x000fe2000c101914 */
[----:B------:R-:W-:-:S03]  /*3be0*/  VIADD R3, R0, 0x14 ;  /* 0x0000001400037836 */ /* 0x000fc60000000000 */
[----:B------:R2:W-:Y:S01]  /*3bf0*/  STG.E desc[UR20][R12.64+0x4], R35 ;  /* 0x000004230c007986 */ /* 0x0005e2000c101914 */
[----:B------:R-:W-:Y:S01]  /*3c00*/  IMAD.X R43, RZ, RZ, R43, P0 ;  /* 0x000000ffff2b7224 */ /* 0x000fe200000e062b */
[----:B------:R-:W-:Y:S01]  /*3c10*/  ISETP.GE.U32.AND P0, PT, R42, 0x1fe, PT ;  /* 0x000001fe2a00780c */ /* 0x000fe20003f06070 */
[--C-:B------:R-:W-:Y:S01]  /*3c20*/  IMAD.WIDE R2, R3, 0x4, R6.reuse ;  /* 0x0000000403027825 */ /* 0x100fe200078e0206 */
[----:B------:R5:W-:Y:S02]  /*3c30*/  STG.E desc[UR20][R14.64], R36 ;  /* 0x000000240e007986 */ /* 0x000be4000c101914 */
[----:B------:R-:W-:Y:S01]  /*3c40*/  ISETP.GE.U32.AND.EX P0, PT, R43, RZ, PT, P0 ;  /* 0x000000ff2b00720c */ /* 0x000fe20003f06100 */
[--C-:B----4-:R-:W-:Y:S01]  /*3c50*/  IMAD.WIDE R10, R19, 0x4, R6.reuse ;  /* 0x00000004130a7825 */ /* 0x110fe200078e0206 */
[----:B------:R4:W-:Y:S03]  /*3c60*/  STG.E desc[UR20][R14.64+0x4], R37 ;  /* 0x000004250e007986 */ /* 0x0009e6000c101914 */
[----:B--2---:R-:W-:Y:S01]  /*3c70*/  IMAD.WIDE R12, R21, 0x4, R6 ;  /* 0x00000004150c7825 */ /* 0x004fe200078e0206 */
[----:B-1----:R4:W-:Y:S04]  /*3c80*/  STG.E desc[UR20][R8.64], R24 ;  /* 0x0000001808007986 */ /* 0x0029e8000c101914 */
[----:B------:R4:W-:Y:S04]  /*3c90*/  STG.E desc[UR20][R8.64+0x4], R25 ;  /* 0x0000041908007986 */ /* 0x0009e8000c101914 */
[----:B------:R4:W-:Y:S04]  /*3ca0*/  STG.E desc[UR20][R10.64], R38 ;  /* 0x000000260a007986 */ /* 0x0009e8000c101914 */
[----:B------:R4:W-:Y:S04]  /*3cb0*/  STG.E desc[UR20][R10.64+0x4], R39 ;  /* 0x000004270a007986 */ /* 0x0009e8000c101914 */
[----:B---3--:R4:W-:Y:S04]  /*3cc0*/  STG.E desc[UR20][R12.64], R40 ;  /* 0x000000280c007986 */ /* 0x0089e8000c101914 */
[----:B------:R4:W-:Y:S04]  /*3cd0*/  STG.E desc[UR20][R12.64+0x4], R41 ;  /* 0x000004290c007986 */ /* 0x0009e8000c101914 */
[----:B------:R4:W-:Y:S04]  /*3ce0*/  STG.E desc[UR20][R2.64], R16 ;  /* 0x0000001002007986 */ /* 0x0009e8000c101914 */
[----:B------:R4:W-:Y:S01]  /*3cf0*/  STG.E desc[UR20][R2.64+0x4], R17 ;  /* 0x0000041102007986 */ /* 0x0009e2000c101914 */
[----:B-----5:R-:W-:Y:S05]  /*3d00*/  @!P0 BRA `(.L_x_5) ;  /* 0xfffffff400948947 */ /* 0x020fea000383ffff */
[----:B------:R-:W-:Y:S05]  /*3d10*/  EXIT ;  /* 0x000000000000794d */ /* 0x000fea0003800000 */
.L_x_6:
[----:B------:R-:W-:-:S00]  /*3d20*/  BRA `(.L_x_6) ;  /* 0xfffffffc00fc7947 */ /* 0x000fc0000383ffff */
[----:B------:R-:W-:-:S00]  /*3d30*/  NOP ;  /* 0x0000000000007918 */ /* 0x000fc00000000000 */
        /* <DEDUP_REMOVED lines=12> */
.L_x_7:


//--------------------- .nv.shared.matmul_kernel_profile --------------------------
	.section	.nv.shared.matmul_kernel_profile,"aw",@nobits
	.sectionflags	@""
	.align	16
	.zero		1024


//--------------------- .nv.constant0.matmul_kernel_profile --------------------------
	.section	.nv.constant0.matmul_kernel_profile,"a",@progbits
	.sectionflags	@""
	.align	4
.nv.constant0.matmul_kernel_profile:
	.zero		584
